//
// Generated by NVIDIA NVVM Compiler
//
// Compiler Build ID: CL-36424714
// Cuda compilation tools, release 13.0, V13.0.88
// Based on NVVM 20.0.0
//

.version 9.0
.target sm_100
.address_size 64

	// .globl	_Z11forceKernelPdS_S_S_S_S_S_m

.visible .entry _Z11forceKernelPdS_S_S_S_S_S_m(
	.param .u64 .ptr .align 1 _Z11forceKernelPdS_S_S_S_S_S_m_param_0,
	.param .u64 .ptr .align 1 _Z11forceKernelPdS_S_S_S_S_S_m_param_1,
	.param .u64 .ptr .align 1 _Z11forceKernelPdS_S_S_S_S_S_m_param_2,
	.param .u64 .ptr .align 1 _Z11forceKernelPdS_S_S_S_S_S_m_param_3,
	.param .u64 .ptr .align 1 _Z11forceKernelPdS_S_S_S_S_S_m_param_4,
	.param .u64 .ptr .align 1 _Z11forceKernelPdS_S_S_S_S_S_m_param_5,
	.param .u64 .ptr .align 1 _Z11forceKernelPdS_S_S_S_S_S_m_param_6,
	.param .u64 _Z11forceKernelPdS_S_S_S_S_S_m_param_7
)
{
	.reg .pred 	%p<10>;
	.reg .b32 	%r<5>;
	.reg .b64 	%rd<63>;
	.reg .b64 	%fd<109>;

	ld.param.u64 	%rd31, [_Z11forceKernelPdS_S_S_S_S_S_m_param_0];
	ld.param.u64 	%rd37, [_Z11forceKernelPdS_S_S_S_S_S_m_param_1];
	ld.param.u64 	%rd38, [_Z11forceKernelPdS_S_S_S_S_S_m_param_2];
	ld.param.u64 	%rd32, [_Z11forceKernelPdS_S_S_S_S_S_m_param_3];
	ld.param.u64 	%rd33, [_Z11forceKernelPdS_S_S_S_S_S_m_param_4];
	ld.param.u64 	%rd34, [_Z11forceKernelPdS_S_S_S_S_S_m_param_5];
	ld.param.u64 	%rd35, [_Z11forceKernelPdS_S_S_S_S_S_m_param_6];
	ld.param.u64 	%rd36, [_Z11forceKernelPdS_S_S_S_S_S_m_param_7];
	cvta.to.global.u64 	%rd1, %rd32;
	cvta.to.global.u64 	%rd2, %rd38;
	cvta.to.global.u64 	%rd3, %rd37;
	cvta.to.global.u64 	%rd4, %rd31;
	mov.u32 	%r1, %ctaid.x;
	mov.u32 	%r2, %ntid.x;
	mov.u32 	%r3, %tid.x;
	mad.lo.s32 	%r4, %r1, %r2, %r3;
	cvt.u64.u32 	%rd5, %r4;
	setp.eq.s64 	%p1, %rd36, 0;
	@%p1 bra 	$L__BB0_10;
	cvta.to.global.u64 	%rd40, %rd33;
	cvta.to.global.u64 	%rd41, %rd34;
	cvta.to.global.u64 	%rd42, %rd35;
	shl.b64 	%rd43, %rd5, 3;
	add.s64 	%rd6, %rd4, %rd43;
	add.s64 	%rd7, %rd3, %rd43;
	add.s64 	%rd8, %rd2, %rd43;
	add.s64 	%rd9, %rd1, %rd43;
	add.s64 	%rd10, %rd40, %rd43;
	add.s64 	%rd11, %rd41, %rd43;
	add.s64 	%rd12, %rd42, %rd43;
	setp.eq.s64 	%p2, %rd36, 1;
	mov.b64 	%rd62, 0;
	@%p2 bra 	$L__BB0_8;
	add.s64 	%rd59, %rd1, 8;
	add.s64 	%rd58, %rd2, 8;
	add.s64 	%rd57, %rd3, 8;
	add.s64 	%rd56, %rd4, 8;
	mov.b64 	%rd61, 0;
	mov.u64 	%rd60, %rd5;
$L__BB0_3:
	setp.eq.s64 	%p3, %rd60, 0;
	@%p3 bra 	$L__BB0_5;
	ld.global.f64 	%fd1, [%rd6];
	ld.global.f64 	%fd2, [%rd56+-8];
	sub.f64 	%fd3, %fd1, %fd2;
	ld.global.f64 	%fd4, [%rd7];
	ld.global.f64 	%fd5, [%rd57+-8];
	sub.f64 	%fd6, %fd4, %fd5;
	ld.global.f64 	%fd7, [%rd8];
	ld.global.f64 	%fd8, [%rd58+-8];
	sub.f64 	%fd9, %fd7, %fd8;
	mul.f64 	%fd10, %fd6, %fd6;
	fma.rn.f64 	%fd11, %fd3, %fd3, %fd10;
	fma.rn.f64 	%fd12, %fd9, %fd9, %fd11;
	sqrt.rn.f64 	%fd13, %fd12;
	ld.global.f64 	%fd14, [%rd9];
	mul.f64 	%fd15, %fd3, %fd14;
	ld.global.f64 	%fd16, [%rd59+-8];
	mul.f64 	%fd17, %fd15, %fd16;
	mul.f64 	%fd18, %fd13, %fd13;
	mul.f64 	%fd19, %fd13, %fd18;
	div.rn.f64 	%fd20, %fd17, %fd19;
	ld.global.f64 	%fd21, [%rd10];
	add.f64 	%fd22, %fd21, %fd20;
	st.global.f64 	[%rd10], %fd22;
	ld.global.f64 	%fd23, [%rd9];
	mul.f64 	%fd24, %fd6, %fd23;
	ld.global.f64 	%fd25, [%rd59+-8];
	mul.f64 	%fd26, %fd24, %fd25;
	div.rn.f64 	%fd27, %fd26, %fd19;
	ld.global.f64 	%fd28, [%rd11];
	add.f64 	%fd29, %fd28, %fd27;
	st.global.f64 	[%rd11], %fd29;
	ld.global.f64 	%fd30, [%rd9];
	mul.f64 	%fd31, %fd9, %fd30;
	ld.global.f64 	%fd32, [%rd59+-8];
	mul.f64 	%fd33, %fd31, %fd32;
	div.rn.f64 	%fd34, %fd33, %fd19;
	ld.global.f64 	%fd35, [%rd12];
	add.f64 	%fd36, %fd35, %fd34;
	st.global.f64 	[%rd12], %fd36;
$L__BB0_5:
	add.s64 	%rd45, %rd61, 1;
	setp.eq.s64 	%p4, %rd45, %rd5;
	@%p4 bra 	$L__BB0_7;
	ld.global.f64 	%fd37, [%rd6];
	ld.global.f64 	%fd38, [%rd56];
	sub.f64 	%fd39, %fd37, %fd38;
	ld.global.f64 	%fd40, [%rd7];
	ld.global.f64 	%fd41, [%rd57];
	sub.f64 	%fd42, %fd40, %fd41;
	ld.global.f64 	%fd43, [%rd8];
	ld.global.f64 	%fd44, [%rd58];
	sub.f64 	%fd45, %fd43, %fd44;
	mul.f64 	%fd46, %fd42, %fd42;
	fma.rn.f64 	%fd47, %fd39, %fd39, %fd46;
	fma.rn.f64 	%fd48, %fd45, %fd45, %fd47;
	sqrt.rn.f64 	%fd49, %fd48;
	ld.global.f64 	%fd50, [%rd9];
	mul.f64 	%fd51, %fd39, %fd50;
	ld.global.f64 	%fd52, [%rd59];
	mul.f64 	%fd53, %fd51, %fd52;
	mul.f64 	%fd54, %fd49, %fd49;
	mul.f64 	%fd55, %fd49, %fd54;
	div.rn.f64 	%fd56, %fd53, %fd55;
	ld.global.f64 	%fd57, [%rd10];
	add.f64 	%fd58, %fd57, %fd56;
	st.global.f64 	[%rd10], %fd58;
	ld.global.f64 	%fd59, [%rd9];
	mul.f64 	%fd60, %fd42, %fd59;
	ld.global.f64 	%fd61, [%rd59];
	mul.f64 	%fd62, %fd60, %fd61;
	div.rn.f64 	%fd63, %fd62, %fd55;
	ld.global.f64 	%fd64, [%rd11];
	add.f64 	%fd65, %fd64, %fd63;
	st.global.f64 	[%rd11], %fd65;
	ld.global.f64 	%fd66, [%rd9];
	mul.f64 	%fd67, %fd45, %fd66;
	ld.global.f64 	%fd68, [%rd59];
	mul.f64 	%fd69, %fd67, %fd68;
	div.rn.f64 	%fd70, %fd69, %fd55;
	ld.global.f64 	%fd71, [%rd12];
	add.f64 	%fd72, %fd71, %fd70;
	st.global.f64 	[%rd12], %fd72;
$L__BB0_7:
	add.s64 	%rd61, %rd61, 2;
	add.s64 	%rd60, %rd60, -2;
	add.s64 	%rd59, %rd59, 16;
	add.s64 	%rd58, %rd58, 16;
	add.s64 	%rd57, %rd57, 16;
	add.s64 	%rd56, %rd56, 16;
	and.b64  	%rd62, %rd36, -2;
	setp.ne.s64 	%p5, %rd61, %rd62;
	@%p5 bra 	$L__BB0_3;
$L__BB0_8:
	and.b64  	%rd46, %rd36, 1;
	setp.eq.b64 	%p6, %rd46, 1;
	not.pred 	%p7, %p6;
	setp.eq.s64 	%p8, %rd62, %rd5;
	or.pred  	%p9, %p7, %p8;
	@%p9 bra 	$L__BB0_10;
	ld.param.u64 	%rd55, [_Z11forceKernelPdS_S_S_S_S_S_m_param_3];
	ld.param.u64 	%rd54, [_Z11forceKernelPdS_S_S_S_S_S_m_param_0];
	ld.global.f64 	%fd73, [%rd6];
	cvta.to.global.u64 	%rd47, %rd54;
	shl.b64 	%rd48, %rd62, 3;
	add.s64 	%rd49, %rd47, %rd48;
	ld.global.f64 	%fd74, [%rd49];
	sub.f64 	%fd75, %fd73, %fd74;
	ld.global.f64 	%fd76, [%rd7];
	add.s64 	%rd50, %rd3, %rd48;
	ld.global.f64 	%fd77, [%rd50];
	sub.f64 	%fd78, %fd76, %fd77;
	ld.global.f64 	%fd79, [%rd8];
	add.s64 	%rd51, %rd2, %rd48;
	ld.global.f64 	%fd80, [%rd51];
	sub.f64 	%fd81, %fd79, %fd80;
	mul.f64 	%fd82, %fd78, %fd78;
	fma.rn.f64 	%fd83, %fd75, %fd75, %fd82;
	fma.rn.f64 	%fd84, %fd81, %fd81, %fd83;
	sqrt.rn.f64 	%fd85, %fd84;
	ld.global.f64 	%fd86, [%rd9];
	mul.f64 	%fd87, %fd75, %fd86;
	cvta.to.global.u64 	%rd52, %rd55;
	add.s64 	%rd53, %rd52, %rd48;
	ld.global.f64 	%fd88, [%rd53];
	mul.f64 	%fd89, %fd87, %fd88;
	mul.f64 	%fd90, %fd85, %fd85;
	mul.f64 	%fd91, %fd85, %fd90;
	div.rn.f64 	%fd92, %fd89, %fd91;
	ld.global.f64 	%fd93, [%rd10];
	add.f64 	%fd94, %fd93, %fd92;
	st.global.f64 	[%rd10], %fd94;
	ld.global.f64 	%fd95, [%rd9];
	mul.f64 	%fd96, %fd78, %fd95;
	ld.global.f64 	%fd97, [%rd53];
	mul.f64 	%fd98, %fd96, %fd97;
	div.rn.f64 	%fd99, %fd98, %fd91;
	ld.global.f64 	%fd100, [%rd11];
	add.f64 	%fd101, %fd100, %fd99;
	st.global.f64 	[%rd11], %fd101;
	ld.global.f64 	%fd102, [%rd9];
	mul.f64 	%fd103, %fd81, %fd102;
	ld.global.f64 	%fd104, [%rd53];
	mul.f64 	%fd105, %fd103, %fd104;
	div.rn.f64 	%fd106, %fd105, %fd91;
	ld.global.f64 	%fd107, [%rd12];
	add.f64 	%fd108, %fd107, %fd106;
	st.global.f64 	[%rd12], %fd108;
$L__BB0_10:
	ret;

}


// ===== COMPILED SASS (sm_100) =====

	.target	sm_100

	.elftype	@"ET_EXEC"


//--------------------- .note.nv.tkinfo           --------------------------
	.section	.note.nv.tkinfo,"",@"SHT_NOTE"
	.sectionflags	@"SHF_NOTE_NV_TKINFO"
	.tkinfo
        /*0018*/ 	.word	0x00000002
        /*0030*/ 	.string	""
        /*0030*/ 	.string	"ptxas"
        /*0030*/ 	.string	"Cuda compilation tools, release 13.0, V13.0.88"
        /*0030*/ 	.string	"Build cuda_13.0.r13.0/compiler.36424714_0"
        /*0030*/ 	.string	"-arch sm_100 -m 64 "



//--------------------- .note.nv.cuinfo           --------------------------
	.section	.note.nv.cuinfo,"",@"SHT_NOTE"
	.sectionflags	@"SHF_NOTE_NV_CUINFO"
        /*0018*/ 	.short	0x0002
        /*001a*/ 	.short	0x0064
        /*001c*/ 	.short	0x0082
	.zero		2


//--------------------- .nv.info                  --------------------------
	.section	.nv.info,"",@"SHT_CUDA_INFO"
	.align	4


	//----- nvinfo : EIATTR_REGCOUNT
	.align		4
        /*0000*/ 	.byte	0x04, 0x2f
        /*0002*/ 	.short	(.L_1 - .L_0)
	.align		4
.L_0:
        /*0004*/ 	.word	index@(_Z11forceKernelPdS_S_S_S_S_S_m)
        /*0008*/ 	.word	0x00000034


	//----- nvinfo : EIATTR_FRAME_SIZE
	.align		4
.L_1:
        /*000c*/ 	.byte	0x04, 0x11
        /*000e*/ 	.short	(.L_3 - .L_2)
	.align		4
.L_2:
        /*0010*/ 	.word	index@($__internal_1_$__cuda_sm20_dsqrt_rn_f64_mediumpath_v1)
        /*0014*/ 	.word	0x00000000


	//----- nvinfo : EIATTR_FRAME_SIZE
	.align		4
.L_3:
        /*0018*/ 	.byte	0x04, 0x11
        /*001a*/ 	.short	(.L_5 - .L_4)
	.align		4
.L_4:
        /*001c*/ 	.word	index@($__internal_0_$__cuda_sm20_div_rn_f64_full)
        /*0020*/ 	.word	0x00000000


	//----- nvinfo : EIATTR_FRAME_SIZE
	.align		4
.L_5:
        /*0024*/ 	.byte	0x04, 0x11
        /*0026*/ 	.short	(.L_7 - .L_6)
	.align		4
.L_6:
        /*0028*/ 	.word	index@(_Z11forceKernelPdS_S_S_S_S_S_m)
        /*002c*/ 	.word	0x00000000


	//----- nvinfo : EIATTR_MIN_STACK_SIZE
	.align		4
.L_7:
        /*0030*/ 	.byte	0x04, 0x12
        /*0032*/ 	.short	(.L_9 - .L_8)
	.align		4
.L_8:
        /*0034*/ 	.word	index@(_Z11forceKernelPdS_S_S_S_S_S_m)
        /*0038*/ 	.word	0x00000000
.L_9:


//--------------------- .nv.compat                --------------------------
	.section	.nv.compat,"",@"SHT_CUDA_COMPAT_INFO"
	.align	4
        /*0000*/ 	.byte	0x02, 0x09, 0x00, 0x00, 0x02, 0x02, 0x01, 0x00, 0x02, 0x05, 0x05, 0x00, 0x03, 0x07, 0x01, 0x01
        /*0010*/ 	.byte	0x02, 0x03, 0x00, 0x00, 0x02, 0x06, 0x01, 0x00, 0x04, 0x0b, 0x08, 0x00, 0x01, 0x00, 0x00, 0x00
        /*0020*/ 	.byte	0x00, 0x00, 0x00, 0x00


//--------------------- .nv.info._Z11forceKernelPdS_S_S_S_S_S_m --------------------------
	.section	.nv.info._Z11forceKernelPdS_S_S_S_S_S_m,"",@"SHT_CUDA_INFO"
	.sectionflags	@""
	.align	4


	//----- nvinfo : EIATTR_CUDA_API_VERSION
	.align		4
        /*0000*/ 	.byte	0x04, 0x37
        /*0002*/ 	.short	(.L_11 - .L_10)
.L_10:
        /*0004*/ 	.word	0x00000082


	//----- nvinfo : EIATTR_KPARAM_INFO
	.align		4
.L_11:
        /*0008*/ 	.byte	0x04, 0x17
        /*000a*/ 	.short	(.L_13 - .L_12)
.L_12:
        /*000c*/ 	.word	0x00000000
        /*0010*/ 	.short	0x0007
        /*0012*/ 	.short	0x0038
        /*0014*/ 	.byte	0x00, 0xf0, 0x21, 0x00


	//----- nvinfo : EIATTR_KPARAM_INFO
	.align		4
.L_13:
        /*0018*/ 	.byte	0x04, 0x17
        /*001a*/ 	.short	(.L_15 - .L_14)
.L_14:
        /*001c*/ 	.word	0x00000000
        /*0020*/ 	.short	0x0006
        /*0022*/ 	.short	0x0030
        /*0024*/ 	.byte	0x00, 0xf5, 0x21, 0x00


	//----- nvinfo : EIATTR_KPARAM_INFO
	.align		4
.L_15:
        /*0028*/ 	.byte	0x04, 0x17
        /*002a*/ 	.short	(.L_17 - .L_16)
.L_16:
        /*002c*/ 	.word	0x00000000
        /*0030*/ 	.short	0x0005
        /*0032*/ 	.short	0x0028
        /*0034*/ 	.byte	0x00, 0xf5, 0x21, 0x00


	//----- nvinfo : EIATTR_KPARAM_INFO
	.align		4
.L_17:
        /*0038*/ 	.byte	0x04, 0x17
        /*003a*/ 	.short	(.L_19 - .L_18)
.L_18:
        /*003c*/ 	.word	0x00000000
        /*0040*/ 	.short	0x0004
        /*0042*/ 	.short	0x0020
        /*0044*/ 	.byte	0x00, 0xf5, 0x21, 0x00


	//----- nvinfo : EIATTR_KPARAM_INFO
	.align		4
.L_19:
        /*0048*/ 	.byte	0x04, 0x17
        /*004a*/ 	.short	(.L_21 - .L_20)
.L_20:
        /*004c*/ 	.word	0x00000000
        /*0050*/ 	.short	0x0003
        /*0052*/ 	.short	0x0018
        /*0054*/ 	.byte	0x00, 0xf5, 0x21, 0x00


	//----- nvinfo : EIATTR_KPARAM_INFO
	.align		4
.L_21:
        /*0058*/ 	.byte	0x04, 0x17
        /*005a*/ 	.short	(.L_23 - .L_22)
.L_22:
        /*005c*/ 	.word	0x00000000
        /*0060*/ 	.short	0x0002
        /*0062*/ 	.short	0x0010
        /*0064*/ 	.byte	0x00, 0xf5, 0x21, 0x00


	//----- nvinfo : EIATTR_KPARAM_INFO
	.align		4
.L_23:
        /*0068*/ 	.byte	0x04, 0x17
        /*006a*/ 	.short	(.L_25 - .L_24)
.L_24:
        /*006c*/ 	.word	0x00000000
        /*0070*/ 	.short	0x0001
        /*0072*/ 	.short	0x0008
        /*0074*/ 	.byte	0x00, 0xf5, 0x21, 0x00


	//----- nvinfo : EIATTR_KPARAM_INFO
	.align		4
.L_25:
        /*0078*/ 	.byte	0x04, 0x17
        /*007a*/ 	.short	(.L_27 - .L_26)
.L_26:
        /*007c*/ 	.word	0x00000000
        /*0080*/ 	.short	0x0000
        /*0082*/ 	.short	0x0000
        /*0084*/ 	.byte	0x00, 0xf5, 0x21, 0x00


	//----- nvinfo : EIATTR_SPARSE_MMA_MASK
	.align		4
.L_27:
        /*0088*/ 	.byte	0x03, 0x50
        /*008a*/ 	.short	0x0000


	//----- nvinfo : EIATTR_MAXREG_COUNT
	.align		4
        /*008c*/ 	.byte	0x03, 0x1b
        /*008e*/ 	.short	0x00ff


	//----- nvinfo : EIATTR_MERCURY_ISA_VERSION
	.align		4
        /*0090*/ 	.byte	0x03, 0x5f
        /*0092*/ 	.short	0x0101


	//----- nvinfo : EIATTR_VRC_CTA_INIT_COUNT
	.align		4
        /*0094*/ 	.byte	0x02, 0x4a
	.zero		1
	.zero		1


	//----- nvinfo : EIATTR_EXIT_INSTR_OFFSETS
	.align		4
        /*0098*/ 	.byte	0x04, 0x1c
        /*009a*/ 	.short	(.L_29 - .L_28)


	//   ....[0]....
.L_28:
        /*009c*/ 	.word	0x00000080


	//   ....[1]....
        /*00a0*/ 	.word	0x00001550


	//   ....[2]....
        /*00a4*/ 	.word	0x00001dd0


	//----- nvinfo : EIATTR_CRS_STACK_SIZE
	.align		4
.L_29:
        /*00a8*/ 	.byte	0x04, 0x1e
        /*00aa*/ 	.short	(.L_31 - .L_30)
.L_30:
        /*00ac*/ 	.word	0x00000000


	//----- nvinfo : EIATTR_CBANK_PARAM_SIZE
	.align		4
.L_31:
        /*00b0*/ 	.byte	0x03, 0x19
        /*00b2*/ 	.short	0x0040


	//----- nvinfo : EIATTR_PARAM_CBANK
	.align		4
        /*00b4*/ 	.byte	0x04, 0x0a
        /*00b6*/ 	.short	(.L_33 - .L_32)
	.align		4
.L_32:
        /*00b8*/ 	.word	index@(.nv.constant0._Z11forceKernelPdS_S_S_S_S_S_m)
        /*00bc*/ 	.short	0x0380
        /*00be*/ 	.short	0x0040


	//----- nvinfo : EIATTR_SW_WAR
	.align		4
.L_33:
        /*00c0*/ 	.byte	0x04, 0x36
        /*00c2*/ 	.short	(.L_35 - .L_34)
.L_34:
        /*00c4*/ 	.word	0x00000008
.L_35:


//--------------------- .nv.callgraph             --------------------------
	.section	.nv.callgraph,"",@"SHT_CUDA_CALLGRAPH"
	.align	4
	.sectionentsize	8
	.align		4
        /*0000*/ 	.word	0x00000000
	.align		4
        /*0004*/ 	.word	0xffffffff
	.align		4
        /*0008*/ 	.word	0x00000000
	.align		4
        /*000c*/ 	.word	0xfffffffe
	.align		4
        /*0010*/ 	.word	0x00000000
	.align		4
        /*0014*/ 	.word	0xfffffffd
	.align		4
        /*0018*/ 	.word	0x00000000
	.align		4
        /*001c*/ 	.word	0xfffffffc


//--------------------- .text._Z11forceKernelPdS_S_S_S_S_S_m --------------------------
	.section	.text._Z11forceKernelPdS_S_S_S_S_S_m,"ax",@progbits
	.align	128
        .global         _Z11forceKernelPdS_S_S_S_S_S_m
        .type           _Z11forceKernelPdS_S_S_S_S_S_m,@function
        .size           _Z11forceKernelPdS_S_S_S_S_S_m,(.L_x_41 - _Z11forceKernelPdS_S_S_S_S_S_m)
        .other          _Z11forceKernelPdS_S_S_S_S_S_m,@"STO_CUDA_ENTRY STV_DEFAULT"
_Z11forceKernelPdS_S_S_S_S_S_m:
.text._Z11forceKernelPdS_S_S_S_S_S_m:
[----:B------:R-:W-:Y:S01]  /*0000*/  LDC R1, c[0x0][0x37c] ;  /* 0x0000df00ff017b82 */ /* 0x000fe20000000800 */
[----:B------:R-:W0:Y:S01]  /*0010*/  LDCU.64 UR18, c[0x0][0x3b8] ;  /* 0x00007700ff1277ac */ /* 0x000e220008000a00 */
[----:B------:R-:W1:Y:S06]  /*0020*/  S2R R0, SR_TID.X ;  /* 0x0000000000007919 */ /* 0x000e6c0000002100 */
[----:B------:R-:W2:Y:S08]  /*0030*/  LDC R5, c[0x0][0x360] ;  /* 0x0000d800ff057b82 */ /* 0x000eb00000000800 */
[----:B------:R-:W3:Y:S01]  /*0040*/  S2UR UR8, SR_CTAID.X ;  /* 0x00000000000879c3 */ /* 0x000ee20000002500 */
[----:B0-----:R-:W-:-:S05]  /*0050*/  IMAD.U32 R6, RZ, RZ, UR18 ;  /* 0x00000012ff067e24 */ /* 0x001fca000f8e00ff */
[----:B------:R-:W-:-:S04]  /*0060*/  ISETP.NE.U32.AND P0, PT, R6, RZ, PT ;  /* 0x000000ff0600720c */ /* 0x000fc80003f05070 */
[----:B------:R-:W-:-:S13]  /*0070*/  ISETP.NE.AND.EX P0, PT, RZ, UR19, PT, P0 ;  /* 0x00000013ff007c0c */ /* 0x000fda000bf05300 */
[----:B-1-3--:R-:W-:Y:S05]  /*0080*/  @!P0 EXIT ;  /* 0x000000000000894d */ /* 0x00afea0003800000 */
[----:B------:R-:W0:Y:S01]  /*0090*/  LDCU.128 UR12, c[0x0][0x3a0] ;  /* 0x00007400ff0c77ac */ /* 0x000e220008000c00 */
[----:B--2---:R-:W-:Y:S01]  /*00a0*/  IMAD R5, R5, UR8, R0 ;  /* 0x0000000805057c24 */ /* 0x004fe2000f8e0200 */
[----:B------:R-:W-:Y:S01]  /*00b0*/  ISETP.NE.U32.AND P0, PT, R6, 0x1, PT ;  /* 0x000000010600780c */ /* 0x000fe20003f05070 */
[----:B------:R-:W-:Y:S01]  /*00c0*/  IMAD.MOV.U32 R0, RZ, RZ, RZ ;  /* 0x000000ffff007224 */ /* 0x000fe200078e00ff */
[----:B------:R-:W1:Y:S01]  /*00d0*/  LDCU.64 UR16, c[0x0][0x3b0] ;  /* 0x00007600ff1077ac */ /* 0x000e620008000a00 */
[----:B------:R-:W-:Y:S01]  /*00e0*/  IMAD.SHL.U32 R16, R5, 0x8, RZ ;  /* 0x0000000805107824 */ /* 0x000fe200078e00ff */
[----:B------:R-:W-:Y:S01]  /*00f0*/  ISETP.NE.AND.EX P0, PT, RZ, UR19, PT, P0 ;  /* 0x00000013ff007c0c */ /* 0x000fe2000bf05300 */
[----:B------:R-:W-:Y:S01]  /*0100*/  IMAD.MOV.U32 R3, RZ, RZ, RZ ;  /* 0x000000ffff037224 */ /* 0x000fe200078e00ff */
[----:B------:R-:W2:Y:S01]  /*0110*/  LDCU.128 UR4, c[0x0][0x380] ;  /* 0x00007000ff0477ac */ /* 0x000ea20008000c00 */
[----:B------:R-:W-:Y:S01]  /*0120*/  SHF.R.U32.HI R2, RZ, 0x1d, R5 ;  /* 0x0000001dff027819 */ /* 0x000fe20000011605 */
[----:B------:R-:W3:Y:S01]  /*0130*/  LDCU.128 UR8, c[0x0][0x390] ;  /* 0x00007200ff0877ac */ /* 0x000ee20008000c00 */
[----:B0-----:R-:W-:-:S02]  /*0140*/  IADD3 R28, P1, PT, R16, UR12, RZ ;  /* 0x0000000c101c7c10 */ /* 0x001fc4000ff3e0ff */
[C---:B------:R-:W-:Y:S02]  /*0150*/  IADD3 R26, P2, PT, R16.reuse, UR14, RZ ;  /* 0x0000000e101a7c10 */ /* 0x040fe4000ff5e0ff */
[----:B-1----:R-:W-:Y:S02]  /*0160*/  IADD3 R24, P3, PT, R16, UR16, RZ ;  /* 0x0000001010187c10 */ /* 0x002fe4000ff7e0ff */
[C---:B------:R-:W-:Y:S01]  /*0170*/  IADD3.X R29, PT, PT, R2.reuse, UR13, RZ, P1, !PT ;  /* 0x0000000d021d7c10 */ /* 0x040fe20008ffe4ff */
[----:B------:R-:W0:Y:S01]  /*0180*/  LDCU.64 UR12, c[0x0][0x358] ;  /* 0x00006b00ff0c77ac */ /* 0x000e220008000a00 */
[C---:B------:R-:W-:Y:S02]  /*0190*/  IADD3.X R27, PT, PT, R2.reuse, UR15, RZ, P2, !PT ;  /* 0x0000000f021b7c10 */ /* 0x040fe400097fe4ff */
[----:B------:R-:W-:Y:S02]  /*01a0*/  IADD3.X R25, PT, PT, R2, UR17, RZ, P3, !PT ;  /* 0x0000001102197c10 */ /* 0x000fe40009ffe4ff */
[----:B--2---:R-:W-:-:S02]  /*01b0*/  IADD3 R22, P1, PT, R16, UR4, RZ ;  /* 0x0000000410167c10 */ /* 0x004fc4000ff3e0ff */
[C---:B------:R-:W-:Y:S02]  /*01c0*/  IADD3 R20, P2, PT, R16.reuse, UR6, RZ ;  /* 0x0000000610147c10 */ /* 0x040fe4000ff5e0ff */
[C---:B---3--:R-:W-:Y:S02]  /*01d0*/  IADD3 R18, P3, PT, R16.reuse, UR8, RZ ;  /* 0x0000000810127c10 */ /* 0x048fe4000ff7e0ff */
[----:B------:R-:W-:Y:S02]  /*01e0*/  IADD3 R16, P4, PT, R16, UR10, RZ ;  /* 0x0000000a10107c10 */ /* 0x000fe4000ff9e0ff */
[C---:B------:R-:W-:Y:S02]  /*01f0*/  IADD3.X R23, PT, PT, R2.reuse, UR5, RZ, P1, !PT ;  /* 0x0000000502177c10 */ /* 0x040fe40008ffe4ff */
[C---:B------:R-:W-:Y:S02]  /*0200*/  IADD3.X R21, PT, PT, R2.reuse, UR7, RZ, P2, !PT ;  /* 0x0000000702157c10 */ /* 0x040fe400097fe4ff */
[----:B------:R-:W-:-:S02]  /*0210*/  IADD3.X R19, PT, PT, R2, UR9, RZ, P3, !PT ;  /* 0x0000000902137c10 */ /* 0x000fc40009ffe4ff */
[----:B------:R-:W-:Y:S01]  /*0220*/  IADD3.X R17, PT, PT, R2, UR11, RZ, P4, !PT ;  /* 0x0000000b02117c10 */ /* 0x000fe2000a7fe4ff */
[----:B0-----:R-:W-:Y:S06]  /*0230*/  @!P0 BRA `(.L_x_0) ;  /* 0x0000001000b08947 */ /* 0x001fec0003800000 */
[----:B------:R-:W-:Y:S01]  /*0240*/  UIADD3 UR10, UP0, UPT, UR10, 0x8, URZ ;  /* 0x000000080a0a7890 */ /* 0x000fe2000ff1e0ff */
[----:B------:R-:W-:Y:S01]  /*0250*/  IMAD.MOV.U32 R4, RZ, RZ, R5 ;  /* 0x000000ffff047224 */ /* 0x000fe200078e0005 */
[----:B------:R-:W-:Y:S01]  /*0260*/  UIADD3 UR8, UP1, UPT, UR8, 0x8, URZ ;  /* 0x0000000808087890 */ /* 0x000fe2000ff3e0ff */
[----:B------:R-:W-:Y:S01]  /*0270*/  IMAD.MOV.U32 R3, RZ, RZ, RZ ;  /* 0x000000ffff037224 */ /* 0x000fe200078e00ff */
[----:B------:R-:W-:Y:S02]  /*0280*/  UIADD3 UR6, UP2, UPT, UR6, 0x8, URZ ;  /* 0x0000000806067890 */ /* 0x000fe4000ff5e0ff */
[----:B------:R-:W-:Y:S01]  /*0290*/  UIADD3 UR4, UP3, UPT, UR4, 0x8, URZ ;  /* 0x0000000804047890 */ /* 0x000fe2000ff7e0ff */
[----:B------:R-:W-:Y:S01]  /*02a0*/  IMAD.U32 R14, RZ, RZ, UR10 ;  /* 0x0000000aff0e7e24 */ /* 0x000fe2000f8e00ff */
[----:B------:R-:W-:Y:S01]  /*02b0*/  UIADD3.X UR11, UPT, UPT, URZ, UR11, URZ, UP0, !UPT ;  /* 0x0000000bff0b7290 */ /* 0x000fe200087fe4ff */
[----:B------:R-:W-:Y:S01]  /*02c0*/  IMAD.U32 R12, RZ, RZ, UR8 ;  /* 0x00000008ff0c7e24 */ /* 0x000fe2000f8e00ff */
[----:B------:R-:W-:Y:S01]  /*02d0*/  UIADD3.X UR9, UPT, UPT, URZ, UR9, URZ, UP1, !UPT ;  /* 0x00000009ff097290 */ /* 0x000fe20008ffe4ff */
[----:B------:R-:W-:Y:S01]  /*02e0*/  IMAD.U32 R10, RZ, RZ, UR6 ;  /* 0x00000006ff0a7e24 */ /* 0x000fe2000f8e00ff */
[----:B------:R-:W-:Y:S01]  /*02f0*/  UIADD3.X UR7, UPT, UPT, URZ, UR7, URZ, UP2, !UPT ;  /* 0x00000007ff077290 */ /* 0x000fe200097fe4ff */
[----:B------:R-:W-:Y:S01]  /*0300*/  IMAD.U32 R8, RZ, RZ, UR4 ;  /* 0x00000004ff087e24 */ /* 0x000fe2000f8e00ff */
[----:B------:R-:W-:Y:S01]  /*0310*/  UIADD3.X UR5, UPT, UPT, URZ, UR5, URZ, UP3, !UPT ;  /* 0x00000005ff057290 */ /* 0x000fe20009ffe4ff */
[----:B------:R-:W-:Y:S01]  /*0320*/  IMAD.U32 R15, RZ, RZ, UR11 ;  /* 0x0000000bff0f7e24 */ /* 0x000fe2000f8e00ff */
[----:B------:R-:W-:Y:S01]  /*0330*/  UMOV UR4, URZ ;  /* 0x000000ff00047c82 */ /* 0x000fe20008000000 */
[----:B------:R-:W-:-:S02]  /*0340*/  IMAD.U32 R13, RZ, RZ, UR9 ;  /* 0x00000009ff0d7e24 */ /* 0x000fc4000f8e00ff */
[----:B------:R-:W-:Y:S02]  /*0350*/  IMAD.U32 R11, RZ, RZ, UR7 ;  /* 0x00000007ff0b7e24 */ /* 0x000fe4000f8e00ff */
[----:B------:R-:W-:Y:S01]  /*0360*/  IMAD.U32 R9, RZ, RZ, UR5 ;  /* 0x00000005ff097e24 */ /* 0x000fe2000f8e00ff */
[----:B------:R-:W-:-:S06]  /*0370*/  UMOV UR5, URZ ;  /* 0x000000ff00057c82 */ /* 0x000fcc0008000000 */
.L_x_21:
[----:B------:R-:W-:Y:S01]  /*0380*/  ISETP.NE.U32.AND P0, PT, R4, RZ, PT ;  /* 0x000000ff0400720c */ /* 0x000fe20003f05070 */
[----:B------:R-:W-:Y:S03]  /*0390*/  BSSY.RECONVERGENT B0, `(.L_x_1) ;  /* 0x0000080000007945 */ /* 0x000fe60003800200 */
[----:B------:R-:W-:-:S13]  /*03a0*/  ISETP.NE.AND.EX P0, PT, R3, RZ, PT, P0 ;  /* 0x000000ff0300720c */ /* 0x000fda0003f05300 */
[----:B01----:R-:W-:Y:S05]  /*03b0*/  @!P0 BRA `(.L_x_2) ;  /* 0x0000000400f48947 */ /* 0x003fea0003800000 */
[----:B------:R-:W2:Y:S04]  /*03c0*/  LDG.E.64 R40, desc[UR12][R20.64] ;  /* 0x0000000c14287981 */ /* 0x000ea8000c1e1b00 */
[----:B------:R-:W2:Y:S04]  /*03d0*/  LDG.E.64 R30, desc[UR12][R10.64+-0x8] ;  /* 0xfffff80c0a1e7981 */ /* 0x000ea8000c1e1b00 */
[----:B------:R-:W3:Y:S04]  /*03e0*/  LDG.E.64 R36, desc[UR12][R22.64] ;  /* 0x0000000c16247981 */ /* 0x000ee8000c1e1b00 */
[----:B------:R-:W3:Y:S04]  /*03f0*/  LDG.E.64 R6, desc[UR12][R8.64+-0x8] ;  /* 0xfffff80c08067981 */ /* 0x000ee8000c1e1b00 */
[----:B------:R-:W4:Y:S04]  /*0400*/  LDG.E.64 R42, desc[UR12][R18.64] ;  /* 0x0000000c122a7981 */ /* 0x000f28000c1e1b00 */
[----:B------:R-:W4:Y:S01]  /*0410*/  LDG.E.64 R32, desc[UR12][R12.64+-0x8] ;  /* 0xfffff80c0c207981 */ /* 0x000f22000c1e1b00 */
[----:B------:R-:W-:Y:S01]  /*0420*/  BSSY.RECONVERGENT B1, `(.L_x_3) ;  /* 0x000001b000017945 */ /* 0x000fe20003800200 */
[----:B--2---:R-:W-:-:S02]  /*0430*/  DADD R40, R40, -R30 ;  /* 0x0000000028287229 */ /* 0x004fc4000000081e */
[----:B---3--:R-:W-:-:S06]  /*0440*/  DADD R36, R36, -R6 ;  /* 0x0000000024247229 */ /* 0x008fcc0000000806 */
[----:B------:R-:W-:Y:S02]  /*0450*/  DMUL R6, R40, R40 ;  /* 0x0000002828067228 */ /* 0x000fe40000000000 */
[----:B----4-:R-:W-:-:S06]  /*0460*/  DADD R42, R42, -R32 ;  /* 0x000000002a2a7229 */ /* 0x010fcc0000000820 */
[----:B------:R-:W-:Y:S01]  /*0470*/  DFMA R6, R36, R36, R6 ;  /* 0x000000242406722b */ /* 0x000fe20000000006 */
[----:B------:R-:W-:Y:S02]  /*0480*/  IMAD.MOV.U32 R32, RZ, RZ, 0x0 ;  /* 0x00000000ff207424 */ /* 0x000fe400078e00ff */
[----:B------:R-:W-:-:S05]  /*0490*/  IMAD.MOV.U32 R33, RZ, RZ, 0x3fd80000 ;  /* 0x3fd80000ff217424 */ /* 0x000fca00078e00ff */
[----:B------:R-:W-:-:S06]  /*04a0*/  DFMA R38, R42, R42, R6 ;  /* 0x0000002a2a26722b */ /* 0x000fcc0000000006 */
[----:B------:R-:W0:Y:S04]  /*04b0*/  MUFU.RSQ64H R7, R39 ;  /* 0x0000002700077308 */ /* 0x000e280000001c00 */
[----:B------:R-:W-:-:S05]  /*04c0*/  VIADD R6, R39, 0xfcb00000 ;  /* 0xfcb0000027067836 */ /* 0x000fca0000000000 */
[----:B------:R-:W-:Y:S01]  /*04d0*/  ISETP.GE.U32.AND P0, PT, R6, 0x7ca00000, PT ;  /* 0x7ca000000600780c */ /* 0x000fe20003f06070 */
[----:B0-----:R-:W-:-:S08]  /*04e0*/  DMUL R30, R6, R6 ;  /* 0x00000006061e7228 */ /* 0x001fd00000000000 */
[----:B------:R-:W-:-:S08]  /*04f0*/  DFMA R30, R38, -R30, 1 ;  /* 0x3ff00000261e742b */ /* 0x000fd0000000081e */
[----:B------:R-:W-:Y:S02]  /*0500*/  DFMA R32, R30, R32, 0.5 ;  /* 0x3fe000001e20742b */ /* 0x000fe40000000020 */
[----:B------:R-:W-:-:S08]  /*0510*/  DMUL R30, R6, R30 ;  /* 0x0000001e061e7228 */ /* 0x000fd00000000000 */
[----:B------:R-:W-:-:S08]  /*0520*/  DFMA R46, R32, R30, R6 ;  /* 0x0000001e202e722b */ /* 0x000fd00000000006 */
[----:B------:R-:W-:Y:S02]  /*0530*/  DMUL R34, R38, R46 ;  /* 0x0000002e26227228 */ /* 0x000fe40000000000 */
[----:B------:R-:W-:Y:S02]  /*0540*/  VIADD R33, R47, 0xfff00000 ;  /* 0xfff000002f217836 */ /* 0x000fe40000000000 */
[----:B------:R-:W-:-:S04]  /*0550*/  IMAD.MOV.U32 R32, RZ, RZ, R46 ;  /* 0x000000ffff207224 */ /* 0x000fc800078e002e */
[----:B------:R-:W-:-:S08]  /*0560*/  DFMA R30, R34, -R34, R38 ;  /* 0x80000022221e722b */ /* 0x000fd00000000026 */
[----:B------:R-:W-:Y:S01]  /*0570*/  DFMA R44, R30, R32, R34 ;  /* 0x000000201e2c722b */ /* 0x000fe20000000022 */
[----:B------:R-:W-:Y:S10]  /*0580*/  @!P0 BRA `(.L_x_4) ;  /* 0x0000000000108947 */ /* 0x000ff40003800000 */
[----:B------:R-:W-:Y:S01]  /*0590*/  IMAD.MOV.U32 R32, RZ, RZ, R46 ;  /* 0x000000ffff207224 */ /* 0x000fe200078e002e */
[----:B------:R-:W-:Y:S02]  /*05a0*/  MOV R7, R39 ;  /* 0x0000002700077202 */ /* 0x000fe40000000f00 */
[----:B------:R-:W-:-:S07]  /*05b0*/  MOV R0, 0x5d0 ;  /* 0x000005d000007802 */ /* 0x000fce0000000f00 */
[----:B------:R-:W-:Y:S05]  /*05c0*/  CALL.REL.NOINC `($__internal_1_$__cuda_sm20_dsqrt_rn_f64_mediumpath_v1) ;  /* 0x0000001c00707944 */ /* 0x000fea0003c00000 */
.L_x_4:
[----:B------:R-:W-:Y:S05]  /*05d0*/  BSYNC.RECONVERGENT B1 ;  /* 0x0000000000017941 */ /* 0x000fea0003800200 */
.L_x_3:
[----:B------:R-:W2:Y:S04]  /*05e0*/  LDG.E.64 R30, desc[UR12][R16.64] ;  /* 0x0000000c101e7981 */ /* 0x000ea8000c1e1b00 */
[----:B------:R-:W3:Y:S01]  /*05f0*/  LDG.E.64 R6, desc[UR12][R14.64+-0x8] ;  /* 0xfffff80c0e067981 */ /* 0x000ee2000c1e1b00 */
[-C--:B------:R-:W-:Y:S01]  /*0600*/  DMUL R32, R44, R44.reuse ;  /* 0x0000002c2c207228 */ /* 0x080fe20000000000 */
[----:B------:R-:W-:Y:S07]  /*0610*/  BSSY.RECONVERGENT B1, `(.L_x_5) ;  /* 0x000001a000017945 */ /* 0x000fee0003800200 */
[----:B------:R-:W-:Y:S01]  /*0620*/  DMUL R44, R32, R44 ;  /* 0x0000002c202c7228 */ /* 0x000fe20000000000 */
[----:B------:R-:W-:-:S05]  /*0630*/  IMAD.MOV.U32 R32, RZ, RZ, 0x1 ;  /* 0x00000001ff207424 */ /* 0x000fca00078e00ff */
[----:B------:R-:W0:Y:S02]  /*0640*/  MUFU.RCP64H R33, R45 ;  /* 0x0000002d00217308 */ /* 0x000e240000001800 */
[----:B0-----:R-:W-:-:S08]  /*0650*/  DFMA R34, -R44, R32, 1 ;  /* 0x3ff000002c22742b */ /* 0x001fd00000000120 */
[----:B------:R-:W-:-:S08]  /*0660*/  DFMA R34, R34, R34, R34 ;  /* 0x000000222222722b */ /* 0x000fd00000000022 */
[----:B------:R-:W-:-:S08]  /*0670*/  DFMA R34, R32, R34, R32 ;  /* 0x000000222022722b */ /* 0x000fd00000000020 */
[----:B------:R-:W-:-:S08]  /*0680*/  DFMA R32, -R44, R34, 1 ;  /* 0x3ff000002c20742b */ /* 0x000fd00000000122 */
[----:B------:R-:W-:Y:S02]  /*0690*/  DFMA R32, R34, R32, R34 ;  /* 0x000000202220722b */ /* 0x000fe40000000022 */
[----:B--2---:R-:W-:-:S08]  /*06a0*/  DMUL R30, R36, R30 ;  /* 0x0000001e241e7228 */ /* 0x004fd00000000000 */
[----:B---3--:R-:W-:-:S08]  /*06b0*/  DMUL R36, R30, R6 ;  /* 0x000000061e247228 */ /* 0x008fd00000000000 */
[----:B------:R-:W-:Y:S02]  /*06c0*/  DMUL R6, R36, R32 ;  /* 0x0000002024067228 */ /* 0x000fe40000000000 */
[----:B------:R-:W-:-:S06]  /*06d0*/  FSETP.GEU.AND P1, PT, |R37|, 6.5827683646048100446e-37, PT ;  /* 0x036000002500780b */ /* 0x000fcc0003f2e200 */
[----:B------:R-:W-:-:S08]  /*06e0*/  DFMA R30, -R44, R6, R36 ;  /* 0x000000062c1e722b */ /* 0x000fd00000000124 */
[----:B------:R-:W-:-:S10]  /*06f0*/  DFMA R6, R32, R30, R6 ;  /* 0x0000001e2006722b */ /* 0x000fd40000000006 */
[----:B------:R-:W-:-:S05]  /*0700*/  FFMA R0, RZ, R45, R7 ;  /* 0x0000002dff007223 */ /* 0x000fca0000000007 */
[----:B------:R-:W-:-:S13]  /*0710*/  FSETP.GT.AND P0, PT, |R0|, 1.469367938527859385e-39, PT ;  /* 0x001000000000780b */ /* 0x000fda0003f04200 */
[----:B------:R-:W-:Y:S05]  /*0720*/  @P0 BRA P1, `(.L_x_6) ;  /* 0x0000000000200947 */ /* 0x000fea0000800000 */
[----:B------:R-:W-:Y:S01]  /*0730*/  IMAD.MOV.U32 R34, RZ, RZ, R36 ;  /* 0x000000ffff227224 */ /* 0x000fe200078e0024 */
[----:B------:R-:W-:Y:S01]  /*0740*/  MOV R6, 0x790 ;  /* 0x0000079000067802 */ /* 0x000fe20000000f00 */
[----:B------:R-:W-:Y:S02]  /*0750*/  IMAD.MOV.U32 R35, RZ, RZ, R37 ;  /* 0x000000ffff237224 */ /* 0x000fe400078e0025 */
[----:B------:R-:W-:Y:S02]  /*0760*/  IMAD.MOV.U32 R32, RZ, RZ, R44 ;  /* 0x000000ffff207224 */ /* 0x000fe400078e002c */
[----:B------:R-:W-:-:S07]  /*0770*/  IMAD.MOV.U32 R33, RZ, RZ, R45 ;  /* 0x000000ffff217224 */ /* 0x000fce00078e002d */
[----:B------:R-:W-:Y:S05]  /*0780*/  CALL.REL.NOINC `($__internal_0_$__cuda_sm20_div_rn_f64_full) ;  /* 0x0000001400947944 */ /* 0x000fea0003c00000 */
[----:B------:R-:W-:Y:S02]  /*0790*/  IMAD.MOV.U32 R6, RZ, RZ, R2 ;  /* 0x000000ffff067224 */ /* 0x000fe400078e0002 */
[----:B------:R-:W-:-:S07]  /*07a0*/  IMAD.MOV.U32 R7, RZ, RZ, R49 ;  /* 0x000000ffff077224 */ /* 0x000fce00078e0031 */
.L_x_6:
[----:B------:R-:W-:Y:S05]  /*07b0*/  BSYNC.RECONVERGENT B1 ;  /* 0x0000000000017941 */ /* 0x000fea0003800200 */
.L_x_5:
[----:B------:R-:W2:Y:S01]  /*07c0*/  LDG.E.64 R30, desc[UR12][R28.64] ;  /* 0x0000000c1c1e7981 */ /* 0x000ea2000c1e1b00 */
[----:B------:R-:W0:Y:S01]  /*07d0*/  MUFU.RCP64H R35, R45 ;  /* 0x0000002d00237308 */ /* 0x000e220000001800 */
[----:B------:R-:W-:Y:S01]  /*07e0*/  IMAD.MOV.U32 R34, RZ, RZ, 0x1 ;  /* 0x00000001ff227424 */ /* 0x000fe200078e00ff */
[----:B--2---:R-:W-:-:S07]  /*07f0*/  DADD R30, R30, R6 ;  /* 0x000000001e1e7229 */ /* 0x004fce0000000006 */
[----:B------:R1:W-:Y:S04]  /*0800*/  STG.E.64 desc[UR12][R28.64], R30 ;  /* 0x0000001e1c007986 */ /* 0x0003e8000c101b0c */
[----:B------:R-:W2:Y:S04]  /*0810*/  LDG.E.64 R6, desc[UR12][R16.64] ;  /* 0x0000000c10067981 */ /* 0x000ea8000c1e1b00 */
[----:B------:R-:W3:Y:S01]  /*0820*/  LDG.E.64 R32, desc[UR12][R14.64+-0x8] ;  /* 0xfffff80c0e207981 */ /* 0x000ee2000c1e1b00 */
[----:B0-----:R-:W-:Y:S01]  /*0830*/  DFMA R36, -R44, R34, 1 ;  /* 0x3ff000002c24742b */ /* 0x001fe20000000122 */
[----:B------:R-:W-:Y:S07]  /*0840*/  BSSY.RECONVERGENT B1, `(.L_x_7) ;  /* 0x0000014000017945 */ /* 0x000fee0003800200 */
        /* <DEDUP_REMOVED lines=8> */
[----:B-1----:R-:W-:-:S08]  /*08d0*/  DFMA R30, -R44, R6, R34 ;  /* 0x000000062c1e722b */ /* 0x002fd00000000122 */
[----:B------:R-:W-:-:S10]  /*08e0*/  DFMA R6, R38, R30, R6 ;  /* 0x0000001e2606722b */ /* 0x000fd40000000006 */
[----:B------:R-:W-:-:S05]  /*08f0*/  FFMA R0, RZ, R45, R7 ;  /* 0x0000002dff007223 */ /* 0x000fca0000000007 */
[----:B------:R-:W-:-:S13]  /*0900*/  FSETP.GT.AND P0, PT, |R0|, 1.469367938527859385e-39, PT ;  /* 0x001000000000780b */ /* 0x000fda0003f04200 */
[----:B------:R-:W-:Y:S05]  /*0910*/  @P0 BRA P1, `(.L_x_8) ;  /* 0x0000000000180947 */ /* 0x000fea0000800000 */
[----:B------:R-:W-:Y:S01]  /*0920*/  IMAD.MOV.U32 R32, RZ, RZ, R44 ;  /* 0x000000ffff207224 */ /* 0x000fe200078e002c */
[----:B------:R-:W-:Y:S01]  /*0930*/  MOV R6, 0x960 ;  /* 0x0000096000067802 */ /* 0x000fe20000000f00 */
[----:B------:R-:W-:-:S07]  /*0940*/  IMAD.MOV.U32 R33, RZ, RZ, R45 ;  /* 0x000000ffff217224 */ /* 0x000fce00078e002d */
[----:B------:R-:W-:Y:S05]  /*0950*/  CALL.REL.NOINC `($__internal_0_$__cuda_sm20_div_rn_f64_full) ;  /* 0x0000001400207944 */ /* 0x000fea0003c00000 */
[----:B------:R-:W-:Y:S02]  /*0960*/  IMAD.MOV.U32 R6, RZ, RZ, R2 ;  /* 0x000000ffff067224 */ /* 0x000fe400078e0002 */
[----:B------:R-:W-:-:S07]  /*0970*/  IMAD.MOV.U32 R7, RZ, RZ, R49 ;  /* 0x000000ffff077224 */ /* 0x000fce00078e0031 */
.L_x_8:
[----:B------:R-:W-:Y:S05]  /*0980*/  BSYNC.RECONVERGENT B1 ;  /* 0x0000000000017941 */ /* 0x000fea0003800200 */
.L_x_7:
        /* <DEDUP_REMOVED lines=28> */
.L_x_10:
[----:B------:R-:W-:Y:S05]  /*0b50*/  BSYNC.RECONVERGENT B1 ;  /* 0x0000000000017941 */ /* 0x000fea0003800200 */
.L_x_9:
[----:B------:R-:W2:Y:S02]  /*0b60*/  LDG.E.64 R30, desc[UR12][R24.64] ;  /* 0x0000000c181e7981 */ /* 0x000ea4000c1e1b00 */
[----:B--2---:R-:W-:-:S07]  /*0b70*/  DADD R30, R30, R6 ;  /* 0x000000001e1e7229 */ /* 0x004fce0000000006 */
[----:B------:R0:W-:Y:S04]  /*0b80*/  STG.E.64 desc[UR12][R24.64], R30 ;  /* 0x0000001e18007986 */ /* 0x0001e8000c101b0c */
.L_x_2:
[----:B------:R-:W-:Y:S05]  /*0b90*/  BSYNC.RECONVERGENT B0 ;  /* 0x0000000000007941 */ /* 0x000fea0003800200 */
.L_x_1:
[----:B------:R-:W-:Y:S01]  /*0ba0*/  UIADD3 UR6, UP0, UPT, UR4, 0x1, URZ ;  /* 0x0000000104067890 */ /* 0x000fe2000ff1e0ff */
[----:B------:R-:W-:Y:S03]  /*0bb0*/  BSSY.RECONVERGENT B0, `(.L_x_11) ;  /* 0x0000082000007945 */ /* 0x000fe60003800200 */
[----:B------:R-:W-:Y:S02]  /*0bc0*/  UIADD3.X UR7, UPT, UPT, URZ, UR5, URZ, UP0, !UPT ;  /* 0x00000005ff077290 */ /* 0x000fe400087fe4ff */
[----:B------:R-:W-:-:S04]  /*0bd0*/  ISETP.NE.U32.AND P0, PT, R5, UR6, PT ;  /* 0x0000000605007c0c */ /* 0x000fc8000bf05070 */
[----:B------:R-:W-:-:S13]  /*0be0*/  ISETP.NE.AND.EX P0, PT, RZ, UR7, PT, P0 ;  /* 0x00000007ff007c0c */ /* 0x000fda000bf05300 */
[----:B------:R-:W-:Y:S05]  /*0bf0*/  @!P0 BRA `(.L_x_12) ;  /* 0x0000000400f48947 */ /* 0x000fea0003800000 */
[----:B------:R-:W2:Y:S04]  /*0c00*/  LDG.E.64 R40, desc[UR12][R20.64] ;  /* 0x0000000c14287981 */ /* 0x000ea8000c1e1b00 */
[----:B0-----:R-:W2:Y:S04]  /*0c10*/  LDG.E.64 R30, desc[UR12][R10.64] ;  /* 0x0000000c0a1e7981 */ /* 0x001ea8000c1e1b00 */
        /* <DEDUP_REMOVED lines=14> */
[----:B------:R-:W-:-:S04]  /*0d00*/  IADD3 R6, PT, PT, R39, -0x3500000, RZ ;  /* 0xfcb0000027067810 */ /* 0x000fc80007ffe0ff */
[----:B------:R-:W-:Y:S02]  /*0d10*/  ISETP.GE.U32.AND P0, PT, R6, 0x7ca00000, PT ;  /* 0x7ca000000600780c */ /* 0x000fe40003f06070 */
        /* <DEDUP_REMOVED lines=12> */
[----:B------:R-:W-:Y:S01]  /*0de0*/  MOV R0, 0xe10 ;  /* 0x00000e1000007802 */ /* 0x000fe20000000f00 */
[----:B------:R-:W-:-:S07]  /*0df0*/  IMAD.MOV.U32 R7, RZ, RZ, R39 ;  /* 0x000000ffff077224 */ /* 0x000fce00078e0027 */
[----:B------:R-:W-:Y:S05]  /*0e00*/  CALL.REL.NOINC `($__internal_1_$__cuda_sm20_dsqrt_rn_f64_mediumpath_v1) ;  /* 0x0000001400607944 */ /* 0x000fea0003c00000 */
.L_x_14:
[----:B------:R-:W-:Y:S05]  /*0e10*/  BSYNC.RECONVERGENT B1 ;  /* 0x0000000000017941 */ /* 0x000fea0003800200 */
.L_x_13:
        /* <DEDUP_REMOVED lines=29> */
.L_x_16:
[----:B------:R-:W-:Y:S05]  /*0ff0*/  BSYNC.RECONVERGENT B1 ;  /* 0x0000000000017941 */ /* 0x000fea0003800200 */
.L_x_15:
        /* <DEDUP_REMOVED lines=26> */
[----:B------:R-:W-:Y:S01]  /*11a0*/  IMAD.MOV.U32 R6, RZ, RZ, R2 ;  /* 0x000000ffff067224 */ /* 0x000fe200078e0002 */
[----:B------:R-:W-:-:S07]  /*11b0*/  MOV R7, R49 ;  /* 0x0000003100077202 */ /* 0x000fce0000000f00 */
.L_x_18:
[----:B------:R-:W-:Y:S05]  /*11c0*/  BSYNC.RECONVERGENT B1 ;  /* 0x0000000000017941 */ /* 0x000fea0003800200 */
.L_x_17:
        /* <DEDUP_REMOVED lines=28> */
.L_x_20:
[----:B------:R-:W-:Y:S05]  /*1390*/  BSYNC.RECONVERGENT B1 ;  /* 0x0000000000017941 */ /* 0x000fea0003800200 */
.L_x_19:
[----:B------:R-:W2:Y:S02]  /*13a0*/  LDG.E.64 R30, desc[UR12][R24.64] ;  /* 0x0000000c181e7981 */ /* 0x000ea4000c1e1b00 */
[----:B--2---:R-:W-:-:S07]  /*13b0*/  DADD R30, R30, R6 ;  /* 0x000000001e1e7229 */ /* 0x004fce0000000006 */
[----:B------:R1:W-:Y:S04]  /*13c0*/  STG.E.64 desc[UR12][R24.64], R30 ;  /* 0x0000001e18007986 */ /* 0x0003e8000c101b0c */
.L_x_12:
[----:B------:R-:W-:Y:S05]  /*13d0*/  BSYNC.RECONVERGENT B0 ;  /* 0x0000000000007941 */ /* 0x000fea0003800200 */
.L_x_11:
[----:B------:R-:W2:Y:S01]  /*13e0*/  LDC.64 R6, c[0x0][0x3b8] ;  /* 0x0000ee00ff067b82 */ /* 0x000ea20000000a00 */
[----:B------:R-:W-:Y:S01]  /*13f0*/  UIADD3 UR4, UP0, UPT, UR4, 0x2, URZ ;  /* 0x0000000204047890 */ /* 0x000fe2000ff1e0ff */
[----:B------:R-:W-:Y:S02]  /*1400*/  IADD3 R14, P2, PT, R14, 0x10, RZ ;  /* 0x000000100e0e7810 */ /* 0x000fe40007f5e0ff */
[----:B------:R-:W-:Y:S01]  /*1410*/  IADD3 R12, P3, PT, R12, 0x10, RZ ;  /* 0x000000100c0c7810 */ /* 0x000fe20007f7e0ff */
[----:B------:R-:W-:Y:S01]  /*1420*/  UIADD3.X UR5, UPT, UPT, URZ, UR5, URZ, UP0, !UPT ;  /* 0x00000005ff057290 */ /* 0x000fe200087fe4ff */
[----:B------:R-:W-:Y:S01]  /*1430*/  IADD3 R10, P4, PT, R10, 0x10, RZ ;  /* 0x000000100a0a7810 */ /* 0x000fe20007f9e0ff */
[----:B------:R-:W-:Y:S01]  /*1440*/  IMAD.X R15, RZ, RZ, R15, P2 ;  /* 0x000000ffff0f7224 */ /* 0x000fe200010e060f */
[----:B------:R-:W-:Y:S01]  /*1450*/  IADD3 R8, P5, PT, R8, 0x10, RZ ;  /* 0x0000001008087810 */ /* 0x000fe20007fbe0ff */
[----:B------:R-:W-:Y:S01]  /*1460*/  IMAD.X R13, RZ, RZ, R13, P3 ;  /* 0x000000ffff0d7224 */ /* 0x000fe200018e060d */
[----:B------:R-:W-:Y:S01]  /*1470*/  IADD3 R4, P1, PT, R4, -0x2, RZ ;  /* 0xfffffffe04047810 */ /* 0x000fe20007f3e0ff */
[----:B------:R-:W-:-:S02]  /*1480*/  IMAD.X R11, RZ, RZ, R11, P4 ;  /* 0x000000ffff0b7224 */ /* 0x000fc400020e060b */
[----:B------:R-:W-:Y:S01]  /*1490*/  IMAD.X R9, RZ, RZ, R9, P5 ;  /* 0x000000ffff097224 */ /* 0x000fe200028e0609 */
[----:B------:R-:W-:Y:S02]  /*14a0*/  IADD3.X R3, PT, PT, R3, -0x1, RZ, P1, !PT ;  /* 0xffffffff03037810 */ /* 0x000fe40000ffe4ff */
[----:B--2---:R-:W-:-:S04]  /*14b0*/  LOP3.LUT R0, R6, 0xfffffffe, RZ, 0xc0, !PT ;  /* 0xfffffffe06007812 */ /* 0x004fc800078ec0ff */
[----:B------:R-:W-:-:S04]  /*14c0*/  ISETP.NE.U32.AND P0, PT, R0, UR4, PT ;  /* 0x0000000400007c0c */ /* 0x000fc8000bf05070 */
[----:B------:R-:W-:-:S13]  /*14d0*/  ISETP.NE.AND.EX P0, PT, R7, UR5, PT, P0 ;  /* 0x0000000507007c0c */ /* 0x000fda000bf05300 */
[----:B------:R-:W-:Y:S05]  /*14e0*/  @P0 BRA `(.L_x_21) ;  /* 0xffffffec00a40947 */ /* 0x000fea000383ffff */
[----:B------:R-:W2:Y:S02]  /*14f0*/  LDC R3, c[0x0][0x3bc] ;  /* 0x0000ef00ff037b82 */ /* 0x000ea40000000800 */
.L_x_0:
[----:B------:R-:W-:Y:S02]  /*1500*/  LOP3.LUT R6, R6, 0x1, RZ, 0xc0, !PT ;  /* 0x0000000106067812 */ /* 0x000fe400078ec0ff */
[----:B------:R-:W-:Y:S02]  /*1510*/  ISETP.NE.U32.AND P0, PT, R0, R5, PT ;  /* 0x000000050000720c */ /* 0x000fe40003f05070 */
[----:B------:R-:W-:Y:S02]  /*1520*/  ISETP.NE.U32.AND P1, PT, R6, 0x1, PT ;  /* 0x000000010600780c */ /* 0x000fe40003f25070 */
[----:B--2---:R-:W-:-:S04]  /*1530*/  ISETP.NE.AND.EX P0, PT, R3, RZ, PT, P0 ;  /* 0x000000ff0300720c */ /* 0x004fc80003f05300 */
[----:B------:R-:W-:-:S13]  /*1540*/  ISETP.NE.U32.OR.EX P0, PT, RZ, RZ, !P0, P1 ;  /* 0x000000ffff00720c */ /* 0x000fda0004705510 */
[----:B------:R-:W-:Y:S05]  /*1550*/  @P0 EXIT ;  /* 0x000000000000094d */ /* 0x000fea0003800000 */
[----:B------:R-:W2:Y:S01]  /*1560*/  LDCU.128 UR4, c[0x0][0x380] ;  /* 0x00007000ff0477ac */ /* 0x000ea20008000c00 */
[C---:B------:R-:W-:Y:S01]  /*1570*/  IMAD.SHL.U32 R4, R0.reuse, 0x8, RZ ;  /* 0x0000000800047824 */ /* 0x040fe200078e00ff */
[----:B------:R-:W-:Y:S01]  /*1580*/  SHF.L.U64.HI R5, R0, 0x3, R3 ;  /* 0x0000000300057819 */ /* 0x000fe20000010203 */
[----:B------:R-:W3:Y:S01]  /*1590*/  LDG.E.64 R12, desc[UR12][R20.64] ;  /* 0x0000000c140c7981 */ /* 0x000ee2000c1e1b00 */
[----:B------:R-:W4:Y:S03]  /*15a0*/  LDCU.64 UR8, c[0x0][0x390] ;  /* 0x00007200ff0877ac */ /* 0x000f260008000a00 */
[----:B------:R-:W5:Y:S04]  /*15b0*/  LDG.E.64 R2, desc[UR12][R22.64] ;  /* 0x0000000c16027981 */ /* 0x000f68000c1e1b00 */
[----:B------:R-:W5:Y:S01]  /*15c0*/  LDG.E.64 R10, desc[UR12][R18.64] ;  /* 0x0000000c120a7981 */ /* 0x000f62000c1e1b00 */
[----:B--2---:R-:W-:-:S04]  /*15d0*/  IADD3 R8, P0, PT, R4, UR6, RZ ;  /* 0x0000000604087c10 */ /* 0x004fc8000ff1e0ff */
[----:B------:R-:W-:Y:S02]  /*15e0*/  IADD3.X R9, PT, PT, R5, UR7, RZ, P0, !PT ;  /* 0x0000000705097c10 */ /* 0x000fe400087fe4ff */
[----:B01----:R-:W-:-:S04]  /*15f0*/  IADD3 R30, P0, PT, R4, UR4, RZ ;  /* 0x00000004041e7c10 */ /* 0x003fc8000ff1e0ff */
[----:B------:R-:W3:Y:S01]  /*1600*/  LDG.E.64 R8, desc[UR12][R8.64] ;  /* 0x0000000c08087981 */ /* 0x000ee2000c1e1b00 */
[----:B------:R-:W-:Y:S02]  /*1610*/  IADD3.X R31, PT, PT, R5, UR5, RZ, P0, !PT ;  /* 0x00000005051f7c10 */ /* 0x000fe400087fe4ff */
[----:B----4-:R-:W-:-:S03]  /*1620*/  IADD3 R14, P0, PT, R4, UR8, RZ ;  /* 0x00000008040e7c10 */ /* 0x010fc6000ff1e0ff */
[----:B------:R-:W5:Y:S01]  /*1630*/  LDG.E.64 R6, desc[UR12][R30.64] ;  /* 0x0000000c1e067981 */ /* 0x000f62000c1e1b00 */
[----:B------:R-:W-:-:S06]  /*1640*/  IADD3.X R15, PT, PT, R5, UR9, RZ, P0, !PT ;  /* 0x00000009050f7c10 */ /* 0x000fcc00087fe4ff */
[----:B------:R-:W2:Y:S01]  /*1650*/  LDG.E.64 R14, desc[UR12][R14.64] ;  /* 0x0000000c0e0e7981 */ /* 0x000ea2000c1e1b00 */
[----:B------:R-:W-:Y:S01]  /*1660*/  BSSY.RECONVERGENT B0, `(.L_x_22) ;  /* 0x000001d000007945 */ /* 0x000fe20003800200 */
[----:B---3--:R-:W-:Y:S02]  /*1670*/  DADD R12, R12, -R8 ;  /* 0x000000000c0c7229 */ /* 0x008fe40000000808 */
[----:B-----5:R-:W-:-:S06]  /*1680*/  DADD R2, R2, -R6 ;  /* 0x0000000002027229 */ /* 0x020fcc0000000806 */
[----:B------:R-:W-:Y:S02]  /*1690*/  DMUL R6, R12, R12 ;  /* 0x0000000c0c067228 */ /* 0x000fe40000000000 */
[----:B--2---:R-:W-:-:S06]  /*16a0*/  DADD R10, R10, -R14 ;  /* 0x000000000a0a7229 */ /* 0x004fcc000000080e */
[----:B------:R-:W-:-:S08]  /*16b0*/  DFMA R6, R2, R2, R6 ;  /* 0x000000020206722b */ /* 0x000fd00000000006 */
[----:B------:R-:W-:-:S06]  /*16c0*/  DFMA R38, R10, R10, R6 ;  /* 0x0000000a0a26722b */ /* 0x000fcc0000000006 */
[----:B------:R-:W0:Y:S04]  /*16d0*/  MUFU.RSQ64H R7, R39 ;  /* 0x0000002700077308 */ /* 0x000e280000001c00 */
[----:B------:R-:W-:Y:S02]  /*16e0*/  VIADD R6, R39, 0xfcb00000 ;  /* 0xfcb0000027067836 */ /* 0x000fe40000000000 */
[----:B------:R-:W-:-:S04]  /*16f0*/  IMAD.MOV.U32 R14, RZ, RZ, 0x0 ;  /* 0x00000000ff0e7424 */ /* 0x000fc800078e00ff */
[----:B0-----:R-:W-:Y:S01]  /*1700*/  DMUL R8, R6, R6 ;  /* 0x0000000606087228 */ /* 0x001fe20000000000 */
[----:B------:R-:W-:-:S07]  /*1710*/  IMAD.MOV.U32 R15, RZ, RZ, 0x3fd80000 ;  /* 0x3fd80000ff0f7424 */ /* 0x000fce00078e00ff */
[----:B------:R-:W-:-:S08]  /*1720*/  DFMA R8, R38, -R8, 1 ;  /* 0x3ff000002608742b */ /* 0x000fd00000000808 */
[----:B------:R-:W-:Y:S02]  /*1730*/  DFMA R14, R8, R14, 0.5 ;  /* 0x3fe00000080e742b */ /* 0x000fe4000000000e */
[----:B------:R-:W-:-:S08]  /*1740*/  DMUL R8, R6, R8 ;  /* 0x0000000806087228 */ /* 0x000fd00000000000 */
[----:B------:R-:W-:Y:S01]  /*1750*/  DFMA R14, R14, R8, R6 ;  /* 0x000000080e0e722b */ /* 0x000fe20000000006 */
[----:B------:R-:W-:-:S07]  /*1760*/  ISETP.GE.U32.AND P0, PT, R6, 0x7ca00000, PT ;  /* 0x7ca000000600780c */ /* 0x000fce0003f06070 */
        /* <DEDUP_REMOVED lines=10> */
[----:B------:R-:W-:Y:S01]  /*1810*/  MOV R8, R44 ;  /* 0x0000002c00087202 */ /* 0x000fe20000000f00 */
[----:B------:R-:W-:-:S07]  /*1820*/  IMAD.MOV.U32 R9, RZ, RZ, R45 ;  /* 0x000000ffff097224 */ /* 0x000fce00078e002d */
.L_x_23:
[----:B------:R-:W-:Y:S05]  /*1830*/  BSYNC.RECONVERGENT B0 ;  /* 0x0000000000007941 */ /* 0x000fea0003800200 */
.L_x_22:
[----:B------:R-:W0:Y:S01]  /*1840*/  LDCU.64 UR4, c[0x0][0x398] ;  /* 0x00007300ff0477ac */ /* 0x000e220008000a00 */
[----:B------:R-:W2:Y:S01]  /*1850*/  LDG.E.64 R6, desc[UR12][R16.64] ;  /* 0x0000000c10067981 */ /* 0x000ea2000c1e1b00 */
[----:B0-----:R-:W-:-:S04]  /*1860*/  IADD3 R4, P0, PT, R4, UR4, RZ ;  /* 0x0000000404047c10 */ /* 0x001fc8000ff1e0ff */
[----:B------:R-:W-:-:S05]  /*1870*/  IADD3.X R5, PT, PT, R5, UR5, RZ, P0, !PT ;  /* 0x0000000505057c10 */ /* 0x000fca00087fe4ff */
[----:B------:R-:W3:Y:S01]  /*1880*/  LDG.E.64 R14, desc[UR12][R4.64] ;  /* 0x0000000c040e7981 */ /* 0x000ee2000c1e1b00 */
[----:B------:R-:W-:-:S08]  /*1890*/  DMUL R18, R8, R8 ;  /* 0x0000000808127228 */ /* 0x000fd00000000000 */
[----:B------:R-:W-:-:S06]  /*18a0*/  DMUL R8, R18, R8 ;  /* 0x0000000812087228 */ /* 0x000fcc0000000000 */
[----:B------:R-:W0:Y:S01]  /*18b0*/  MUFU.RCP64H R19, R9 ;  /* 0x0000000900137308 */ /* 0x000e220000001800 */
[----:B------:R-:W-:-:S06]  /*18c0*/  IMAD.MOV.U32 R18, RZ, RZ, 0x1 ;  /* 0x00000001ff127424 */ /* 0x000fcc00078e00ff */
[----:B0-----:R-:W-:-:S08]  /*18d0*/  DFMA R20, -R8, R18, 1 ;  /* 0x3ff000000814742b */ /* 0x001fd00000000112 */
[----:B------:R-:W-:-:S08]  /*18e0*/  DFMA R20, R20, R20, R20 ;  /* 0x000000141414722b */ /* 0x000fd00000000014 */
[----:B------:R-:W-:Y:S01]  /*18f0*/  DFMA R20, R18, R20, R18 ;  /* 0x000000141214722b */ /* 0x000fe20000000012 */
[----:B------:R-:W-:Y:S01]  /*1900*/  BSSY.RECONVERGENT B0, `(.L_x_24) ;  /* 0x0000011000007945 */ /* 0x000fe20003800200 */
[----:B--2---:R-:W-:-:S06]  /*1910*/  DMUL R6, R2, R6 ;  /* 0x0000000602067228 */ /* 0x004fcc0000000000 */
[----:B------:R-:W-:-:S08]  /*1920*/  DFMA R2, -R8, R20, 1 ;  /* 0x3ff000000802742b */ /* 0x000fd00000000114 */
[----:B------:R-:W-:Y:S02]  /*1930*/  DFMA R2, R20, R2, R20 ;  /* 0x000000021402722b */ /* 0x000fe40000000014 */
[----:B---3--:R-:W-:-:S08]  /*1940*/  DMUL R34, R6, R14 ;  /* 0x0000000e06227228 */ /* 0x008fd00000000000 */
[----:B------:R-:W-:-:S08]  /*1950*/  DMUL R6, R34, R2 ;  /* 0x0000000222067228 */ /* 0x000fd00000000000 */
[----:B------:R-:W-:-:S08]  /*1960*/  DFMA R14, -R8, R6, R34 ;  /* 0x00000006080e722b */ /* 0x000fd00000000122 */
[----:B------:R-:W-:Y:S01]  /*1970*/  DFMA R2, R2, R14, R6 ;  /* 0x0000000e0202722b */ /* 0x000fe20000000006 */
[----:B------:R-:W-:-:S09]  /*1980*/  FSETP.GEU.AND P1, PT, |R35|, 6.5827683646048100446e-37, PT ;  /* 0x036000002300780b */ /* 0x000fd20003f2e200 */
[----:B------:R-:W-:-:S05]  /*1990*/  FFMA R0, RZ, R9, R3 ;  /* 0x00000009ff007223 */ /* 0x000fca0000000003 */
[----:B------:R-:W-:-:S13]  /*19a0*/  FSETP.GT.AND P0, PT, |R0|, 1.469367938527859385e-39, PT ;  /* 0x001000000000780b */ /* 0x000fda0003f04200 */
[----:B------:R-:W-:Y:S05]  /*19b0*/  @P0 BRA P1, `(.L_x_25) ;  /* 0x0000000000140947 */ /* 0x000fea0000800000 */
[----:B------:R-:W-:Y:S01]  /*19c0*/  IMAD.MOV.U32 R32, RZ, RZ, R8 ;  /* 0x000000ffff207224 */ /* 0x000fe200078e0008 */
[----:B------:R-:W-:Y:S01]  /*19d0*/  MOV R6, 0x1a00 ;  /* 0x00001a0000067802 */ /* 0x000fe20000000f00 */
[----:B------:R-:W-:-:S07]  /*19e0*/  IMAD.MOV.U32 R33, RZ, RZ, R9 ;  /* 0x000000ffff217224 */ /* 0x000fce00078e0009 */
[----:B------:R-:W-:Y:S05]  /*19f0*/  CALL.REL.NOINC `($__internal_0_$__cuda_sm20_div_rn_f64_full) ;  /* 0x0000000000f87944 */ /* 0x000fea0003c00000 */
[----:B------:R-:W-:-:S07]  /*1a00*/  IMAD.MOV.U32 R3, RZ, RZ, R49 ;  /* 0x000000ffff037224 */ /* 0x000fce00078e0031 */
.L_x_25:
[----:B------:R-:W-:Y:S05]  /*1a10*/  BSYNC.RECONVERGENT B0 ;  /* 0x0000000000007941 */ /* 0x000fea0003800200 */
.L_x_24:
        /* <DEDUP_REMOVED lines=10> */
[----:B------:R-:W-:Y:S02]  /*1ac0*/  DFMA R20, R18, R20, R18 ;  /* 0x000000141214722b */ /* 0x000fe40000000012 */
[----:B--2---:R-:W-:-:S06]  /*1ad0*/  DMUL R2, R12, R2 ;  /* 0x000000020c027228 */ /* 0x004fcc0000000000 */
[----:B------:R-:W-:Y:S02]  /*1ae0*/  DFMA R12, -R8, R20, 1 ;  /* 0x3ff00000080c742b */ /* 0x000fe40000000114 */
[----:B---3--:R-:W-:-:S06]  /*1af0*/  DMUL R34, R2, R14 ;  /* 0x0000000e02227228 */ /* 0x008fcc0000000000 */
[----:B------:R-:W-:-:S08]  /*1b00*/  DFMA R12, R20, R12, R20 ;  /* 0x0000000c140c722b */ /* 0x000fd00000000014 */
[----:B------:R-:W-:Y:S01]  /*1b10*/  DMUL R2, R12, R34 ;  /* 0x000000220c027228 */ /* 0x000fe20000000000 */
[----:B------:R-:W-:-:S07]  /*1b20*/  FSETP.GEU.AND P1, PT, |R35|, 6.5827683646048100446e-37, PT ;  /* 0x036000002300780b */ /* 0x000fce0003f2e200 */
        /* <DEDUP_REMOVED lines=10> */
.L_x_27:
[----:B------:R-:W-:Y:S05]  /*1bd0*/  BSYNC.RECONVERGENT B0 ;  /* 0x0000000000007941 */ /* 0x000fea0003800200 */
.L_x_26:
[----:B------:R-:W2:Y:S02]  /*1be0*/  LDG.E.64 R6, desc[UR12][R26.64] ;  /* 0x0000000c1a067981 */ /* 0x000ea4000c1e1b00 */
[----:B--2---:R-:W-:-:S07]  /*1bf0*/  DADD R6, R6, R2 ;  /* 0x0000000006067229 */ /* 0x004fce0000000002 */
[----:B------:R0:W-:Y:S04]  /*1c00*/  STG.E.64 desc[UR12][R26.64], R6 ;  /* 0x000000061a007986 */ /* 0x0001e8000c101b0c */
[----:B------:R-:W2:Y:S04]  /*1c10*/  LDG.E.64 R16, desc[UR12][R16.64] ;  /* 0x0000000c10107981 */ /* 0x000ea8000c1e1b00 */
[----:B------:R-:W3:Y:S01]  /*1c20*/  LDG.E.64 R4, desc[UR12][R4.64] ;  /* 0x0000000c04047981 */ /* 0x000ee2000c1e1b00 */
[----:B------:R-:W1:Y:S01]  /*1c30*/  MUFU.RCP64H R3, R9 ;  /* 0x0000000900037308 */ /* 0x000e620000001800 */
[----:B------:R-:W-:Y:S01]  /*1c40*/  IMAD.MOV.U32 R2, RZ, RZ, 0x1 ;  /* 0x00000001ff027424 */ /* 0x000fe200078e00ff */
[----:B------:R-:W-:Y:S05]  /*1c50*/  BSSY.RECONVERGENT B0, `(.L_x_28) ;  /* 0x0000014000007945 */ /* 0x000fea0003800200 */
[----:B-1----:R-:W-:-:S08]  /*1c60*/  DFMA R12, -R8, R2, 1 ;  /* 0x3ff00000080c742b */ /* 0x002fd00000000102 */
        /* <DEDUP_REMOVED lines=12> */
[----:B0-----:R-:W-:Y:S05]  /*1d30*/  @P0 BRA P1, `(.L_x_29) ;  /* 0x0000000000140947 */ /* 0x001fea0000800000 */
[----:B------:R-:W-:Y:S01]  /*1d40*/  IMAD.MOV.U32 R32, RZ, RZ, R8 ;  /* 0x000000ffff207224 */ /* 0x000fe200078e0008 */
[----:B------:R-:W-:Y:S01]  /*1d50*/  MOV R6, 0x1d80 ;  /* 0x00001d8000067802 */ /* 0x000fe20000000f00 */
[----:B------:R-:W-:-:S07]  /*1d60*/  IMAD.MOV.U32 R33, RZ, RZ, R9 ;  /* 0x000000ffff217224 */ /* 0x000fce00078e0009 */
[----:B------:R-:W-:Y:S05]  /*1d70*/  CALL.REL.NOINC `($__internal_0_$__cuda_sm20_div_rn_f64_full) ;  /* 0x0000000000187944 */ /* 0x000fea0003c00000 */
[----:B------:R-:W-:-:S07]  /*1d80*/  IMAD.MOV.U32 R3, RZ, RZ, R49 ;  /* 0x000000ffff037224 */ /* 0x000fce00078e0031 */
.L_x_29:
[----:B------:R-:W-:Y:S05]  /*1d90*/  BSYNC.RECONVERGENT B0 ;  /* 0x0000000000007941 */ /* 0x000fea0003800200 */
.L_x_28:
[----:B------:R-:W2:Y:S02]  /*1da0*/  LDG.E.64 R4, desc[UR12][R24.64] ;  /* 0x0000000c18047981 */ /* 0x000ea4000c1e1b00 */
[----:B--2---:R-:W-:-:S07]  /*1db0*/  DADD R4, R4, R2 ;  /* 0x0000000004047229 */ /* 0x004fce0000000002 */
[----:B------:R-:W-:Y:S01]  /*1dc0*/  STG.E.64 desc[UR12][R24.64], R4 ;  /* 0x0000000418007986 */ /* 0x000fe2000c101b0c */
[----:B------:R-:W-:Y:S05]  /*1dd0*/  EXIT ;  /* 0x000000000000794d */ /* 0x000fea0003800000 */
        .weak           $__internal_0_$__cuda_sm20_div_rn_f64_full
        .type           $__internal_0_$__cuda_sm20_div_rn_f64_full,@function
        .size           $__internal_0_$__cuda_sm20_div_rn_f64_full,($__internal_1_$__cuda_sm20_dsqrt_rn_f64_mediumpath_v1 - $__internal_0_$__cuda_sm20_div_rn_f64_full)
$__internal_0_$__cuda_sm20_div_rn_f64_full:
[C---:B------:R-:W-:Y:S01]  /*1de0*/  FSETP.GEU.AND P0, PT, |R33|.reuse, 1.469367938527859385e-39, PT ;  /* 0x001000002100780b */ /* 0x040fe20003f0e200 */
[----:B------:R-:W-:Y:S01]  /*1df0*/  IMAD.MOV.U32 R38, RZ, RZ, 0x1 ;  /* 0x00000001ff267424 */ /* 0x000fe200078e00ff */
[----:B------:R-:W-:Y:S01]  /*1e00*/  LOP3.LUT R30, R33, 0x800fffff, RZ, 0xc0, !PT ;  /* 0x800fffff211e7812 */ /* 0x000fe200078ec0ff */
[----:B------:R-:W-:Y:S01]  /*1e10*/  IMAD.MOV.U32 R0, RZ, RZ, 0x1ca00000 ;  /* 0x1ca00000ff007424 */ /* 0x000fe200078e00ff */
[C---:B------:R-:W-:Y:S01]  /*1e20*/  FSETP.GEU.AND P2, PT, |R35|.reuse, 1.469367938527859385e-39, PT ;  /* 0x001000002300780b */ /* 0x040fe20003f4e200 */
[----:B------:R-:W-:Y:S01]  /*1e30*/  BSSY.RECONVERGENT B2, `(.L_x_30) ;  /* 0x0000052000027945 */ /* 0x000fe20003800200 */
[----:B------:R-:W-:Y:S01]  /*1e40*/  LOP3.LUT R31, R30, 0x3ff00000, RZ, 0xfc, !PT ;  /* 0x3ff000001e1f7812 */ /* 0x000fe200078efcff */
[----:B------:R-:W-:Y:S01]  /*1e50*/  IMAD.MOV.U32 R30, RZ, RZ, R32 ;  /* 0x000000ffff1e7224 */ /* 0x000fe200078e0020 */
[----:B------:R-:W-:Y:S02]  /*1e60*/  LOP3.LUT R2, R35, 0x7ff00000, RZ, 0xc0, !PT ;  /* 0x7ff0000023027812 */ /* 0x000fe400078ec0ff */
[----:B------:R-:W-:-:S03]  /*1e70*/  LOP3.LUT R7, R33, 0x7ff00000, RZ, 0xc0, !PT ;  /* 0x7ff0000021077812 */ /* 0x000fc600078ec0ff */
[----:B------:R-:W-:Y:S01]  /*1e80*/  @!P0 DMUL R30, R32, 8.98846567431157953865e+307 ;  /* 0x7fe00000201e8828 */ /* 0x000fe20000000000 */
[----:B------:R-:W-:-:S03]  /*1e90*/  ISETP.GE.U32.AND P1, PT, R2, R7, PT ;  /* 0x000000070200720c */ /* 0x000fc60003f26070 */
[----:B------:R-:W-:Y:S02]  /*1ea0*/  @!P2 LOP3.LUT R37, R33, 0x7ff00000, RZ, 0xc0, !PT ;  /* 0x7ff000002125a812 */ /* 0x000fe400078ec0ff */
[----:B------:R-:W0:Y:S02]  /*1eb0*/  MUFU.RCP64H R39, R31 ;  /* 0x0000001f00277308 */ /* 0x000e240000001800 */
[----:B------:R-:W-:Y:S02]  /*1ec0*/  @!P2 ISETP.GE.U32.AND P3, PT, R2, R37, PT ;  /* 0x000000250200a20c */ /* 0x000fe40003f66070 */
[----:B------:R-:W-:Y:S02]  /*1ed0*/  SEL R37, R0, 0x63400000, !P1 ;  /* 0x6340000000257807 */ /* 0x000fe40004800000 */
[----:B------:R-:W-:Y:S02]  /*1ee0*/  @!P0 LOP3.LUT R7, R31, 0x7ff00000, RZ, 0xc0, !PT ;  /* 0x7ff000001f078812 */ /* 0x000fe400078ec0ff */
[----:B------:R-:W-:Y:S01]  /*1ef0*/  LOP3.LUT R37, R37, 0x800fffff, R35, 0xf8, !PT ;  /* 0x800fffff25257812 */ /* 0x000fe200078ef823 */
[----:B0-----:R-:W-:-:S08]  /*1f00*/  DFMA R46, R38, -R30, 1 ;  /* 0x3ff00000262e742b */ /* 0x001fd0000000081e */
[----:B------:R-:W-:-:S08]  /*1f10*/  DFMA R46, R46, R46, R46 ;  /* 0x0000002e2e2e722b */ /* 0x000fd0000000002e */
[----:B------:R-:W-:Y:S01]  /*1f20*/  DFMA R38, R38, R46, R38 ;  /* 0x0000002e2626722b */ /* 0x000fe20000000026 */
[----:B------:R-:W-:Y:S01]  /*1f30*/  @!P2 SEL R47, R0, 0x63400000, !P3 ;  /* 0x63400000002fa807 */ /* 0x000fe20005800000 */
[----:B------:R-:W-:-:S03]  /*1f40*/  @!P2 IMAD.MOV.U32 R46, RZ, RZ, RZ ;  /* 0x000000ffff2ea224 */ /* 0x000fc600078e00ff */
[----:B------:R-:W-:-:S03]  /*1f50*/  @!P2 LOP3.LUT R36, R47, 0x80000000, R35, 0xf8, !PT ;  /* 0x800000002f24a812 */ /* 0x000fc600078ef823 */
[----:B------:R-:W-:Y:S01]  /*1f60*/  DFMA R48, R38, -R30, 1 ;  /* 0x3ff000002630742b */ /* 0x000fe2000000081e */
[----:B------:R-:W-:Y:S02]  /*1f70*/  @!P2 LOP3.LUT R47, R36, 0x100000, RZ, 0xfc, !PT ;  /* 0x00100000242fa812 */ /* 0x000fe400078efcff */
[----:B------:R-:W-:-:S05]  /*1f80*/  MOV R36, R34 ;  /* 0x0000002200247202 */ /* 0x000fca0000000f00 */
[----:B------:R-:W-:Y:S02]  /*1f90*/  DFMA R48, R38, R48, R38 ;  /* 0x000000302630722b */ /* 0x000fe40000000026 */
[----:B------:R-:W-:-:S08]  /*1fa0*/  @!P2 DFMA R36, R36, 2, -R46 ;  /* 0x400000002424a82b */ /* 0x000fd0000000082e */
[----:B------:R-:W-:-:S08]  /*1fb0*/  DMUL R46, R48, R36 ;  /* 0x00000024302e7228 */ /* 0x000fd00000000000 */
[----:B------:R-:W-:-:S08]  /*1fc0*/  DFMA R38, R46, -R30, R36 ;  /* 0x8000001e2e26722b */ /* 0x000fd00000000024 */
[----:B------:R-:W-:Y:S01]  /*1fd0*/  DFMA R38, R48, R38, R46 ;  /* 0x000000263026722b */ /* 0x000fe2000000002e */
[----:B------:R-:W-:Y:S01]  /*1fe0*/  IMAD.MOV.U32 R46, RZ, RZ, R2 ;  /* 0x000000ffff2e7224 */ /* 0x000fe200078e0002 */
[----:B------:R-:W-:-:S05]  /*1ff0*/  @!P2 LOP3.LUT R46, R37, 0x7ff00000, RZ, 0xc0, !PT ;  /* 0x7ff00000252ea812 */ /* 0x000fca00078ec0ff */
[----:B------:R-:W-:-:S05]  /*2000*/  VIADD R47, R46, 0xffffffff ;  /* 0xffffffff2e2f7836 */ /* 0x000fca0000000000 */
[----:B------:R-:W-:Y:S01]  /*2010*/  ISETP.GT.U32.AND P0, PT, R47, 0x7feffffe, PT ;  /* 0x7feffffe2f00780c */ /* 0x000fe20003f04070 */
[----:B------:R-:W-:-:S05]  /*2020*/  VIADD R47, R7, 0xffffffff ;  /* 0xffffffff072f7836 */ /* 0x000fca0000000000 */
[----:B------:R-:W-:-:S13]  /*2030*/  ISETP.GT.U32.OR P0, PT, R47, 0x7feffffe, P0 ;  /* 0x7feffffe2f00780c */ /* 0x000fda0000704470 */
[----:B------:R-:W-:Y:S05]  /*2040*/  @P0 BRA `(.L_x_31) ;  /* 0x00000000006c0947 */ /* 0x000fea0003800000 */
[----:B------:R-:W-:-:S04]  /*2050*/  LOP3.LUT R7, R33, 0x7ff00000, RZ, 0xc0, !PT ;  /* 0x7ff0000021077812 */ /* 0x000fc800078ec0ff */
[CC--:B------:R-:W-:Y:S02]  /*2060*/  VIADDMNMX R34, R2.reuse, -R7.reuse, 0xb9600000, !PT ;  /* 0xb960000002227446 */ /* 0x0c0fe40007800907 */
[----:B------:R-:W-:Y:S02]  /*2070*/  ISETP.GE.U32.AND P0, PT, R2, R7, PT ;  /* 0x000000070200720c */ /* 0x000fe40003f06070 */
[----:B------:R-:W-:Y:S02]  /*2080*/  VIMNMX R34, PT, PT, R34, 0x46a00000, PT ;  /* 0x46a0000022227848 */ /* 0x000fe40003fe0100 */
[----:B------:R-:W-:-:S05]  /*2090*/  SEL R7, R0, 0x63400000, !P0 ;  /* 0x6340000000077807 */ /* 0x000fca0004000000 */
[----:B------:R-:W-:Y:S02]  /*20a0*/  IMAD.IADD R7, R34, 0x1, -R7 ;  /* 0x0000000122077824 */ /* 0x000fe400078e0a07 */
[----:B------:R-:W-:Y:S02]  /*20b0*/  IMAD.MOV.U32 R34, RZ, RZ, RZ ;  /* 0x000000ffff227224 */ /* 0x000fe400078e00ff */
[----:B------:R-:W-:-:S06]  /*20c0*/  VIADD R35, R7, 0x7fe00000 ;  /* 0x7fe0000007237836 */ /* 0x000fcc0000000000 */
[----:B------:R-:W-:-:S10]  /*20d0*/  DMUL R48, R38, R34 ;  /* 0x0000002226307228 */ /* 0x000fd40000000000 */
[----:B------:R-:W-:-:S13]  /*20e0*/  FSETP.GTU.AND P0, PT, |R49|, 1.469367938527859385e-39, PT ;  /* 0x001000003100780b */ /* 0x000fda0003f0c200 */
[----:B------:R-:W-:Y:S05]  /*20f0*/  @P0 BRA `(.L_x_32) ;  /* 0x0000000000940947 */ /* 0x000fea0003800000 */
[----:B------:R-:W-:Y:S01]  /*2100*/  DFMA R30, R38, -R30, R36 ;  /* 0x8000001e261e722b */ /* 0x000fe20000000024 */
[----:B------:R-:W-:-:S09]  /*2110*/  IMAD.MOV.U32 R34, RZ, RZ, RZ ;  /* 0x000000ffff227224 */ /* 0x000fd200078e00ff */
[C---:B------:R-:W-:Y:S02]  /*2120*/  FSETP.NEU.AND P0, PT, R31.reuse, RZ, PT ;  /* 0x000000ff1f00720b */ /* 0x040fe40003f0d000 */
[----:B------:R-:W-:-:S04]  /*2130*/  LOP3.LUT R32, R31, 0x80000000, R33, 0x48, !PT ;  /* 0x800000001f207812 */ /* 0x000fc800078e4821 */
[----:B------:R-:W-:-:S07]  /*2140*/  LOP3.LUT R35, R32, R35, RZ, 0xfc, !PT ;  /* 0x0000002320237212 */ /* 0x000fce00078efcff */
[----:B------:R-:W-:Y:S05]  /*2150*/  @!P0 BRA `(.L_x_32) ;  /* 0x00000000007c8947 */ /* 0x000fea0003800000 */
[----:B------:R-:W-:Y:S01]  /*2160*/  IMAD.MOV R31, RZ, RZ, -R7 ;  /* 0x000000ffff1f7224 */ /* 0x000fe200078e0a07 */
[----:B------:R-:W-:Y:S01]  /*2170*/  IADD3 R7, PT, PT, -R7, -0x43300000, RZ ;  /* 0xbcd0000007077810 */ /* 0x000fe20007ffe1ff */
[----:B------:R-:W-:-:S06]  /*2180*/  IMAD.MOV.U32 R30, RZ, RZ, RZ ;  /* 0x000000ffff1e7224 */ /* 0x000fcc00078e00ff */
[----:B------:R-:W-:Y:S02]  /*2190*/  DFMA R30, R48, -R30, R38 ;  /* 0x8000001e301e722b */ /* 0x000fe40000000026 */
[----:B------:R-:W-:-:S08]  /*21a0*/  DMUL.RP R38, R38, R34 ;  /* 0x0000002226267228 */ /* 0x000fd00000008000 */
[----:B------:R-:W-:Y:S02]  /*21b0*/  FSETP.NEU.AND P0, PT, |R31|, R7, PT ;  /* 0x000000071f00720b */ /* 0x000fe40003f0d200 */
[----:B------:R-:W-:Y:S02]  /*21c0*/  LOP3.LUT R7, R39, R32, RZ, 0x3c, !PT ;  /* 0x0000002027077212 */ /* 0x000fe400078e3cff */
[----:B------:R-:W-:Y:S02]  /*21d0*/  FSEL R48, R38, R48, !P0 ;  /* 0x0000003026307208 */ /* 0x000fe40004000000 */
[----:B------:R-:W-:Y:S01]  /*21e0*/  FSEL R49, R7, R49, !P0 ;  /* 0x0000003107317208 */ /* 0x000fe20004000000 */
[----:B------:R-:W-:Y:S06]  /*21f0*/  BRA `(.L_x_32) ;  /* 0x0000000000547947 */ /* 0x000fec0003800000 */
.L_x_31:
[----:B------:R-:W-:-:S14]  /*2200*/  DSETP.NAN.AND P0, PT, R34, R34, PT ;  /* 0x000000222200722a */ /* 0x000fdc0003f08000 */
[----:B------:R-:W-:Y:S05]  /*2210*/  @P0 BRA `(.L_x_33) ;  /* 0x0000000000440947 */ /* 0x000fea0003800000 */
[----:B------:R-:W-:-:S14]  /*2220*/  DSETP.NAN.AND P0, PT, R32, R32, PT ;  /* 0x000000202000722a */ /* 0x000fdc0003f08000 */
[----:B------:R-:W-:Y:S05]  /*2230*/  @P0 BRA `(.L_x_34) ;  /* 0x0000000000300947 */ /* 0x000fea0003800000 */
[----:B------:R-:W-:Y:S01]  /*2240*/  ISETP.NE.AND P0, PT, R46, R7, PT ;  /* 0x000000072e00720c */ /* 0x000fe20003f05270 */
[----:B------:R-:W-:Y:S02]  /*2250*/  IMAD.MOV.U32 R48, RZ, RZ, 0x0 ;  /* 0x00000000ff307424 */ /* 0x000fe400078e00ff */
[----:B------:R-:W-:-:S10]  /*2260*/  IMAD.MOV.U32 R49, RZ, RZ, -0x80000 ;  /* 0xfff80000ff317424 */ /* 0x000fd400078e00ff */
[----:B------:R-:W-:Y:S05]  /*2270*/  @!P0 BRA `(.L_x_32) ;  /* 0x0000000000348947 */ /* 0x000fea0003800000 */
[----:B------:R-:W-:Y:S02]  /*2280*/  ISETP.NE.AND P0, PT, R46, 0x7ff00000, PT ;  /* 0x7ff000002e00780c */ /* 0x000fe40003f05270 */
[----:B------:R-:W-:Y:S02]  /*2290*/  LOP3.LUT R49, R35, 0x80000000, R33, 0x48, !PT ;  /* 0x8000000023317812 */ /* 0x000fe400078e4821 */
[----:B------:R-:W-:-:S13]  /*22a0*/  ISETP.EQ.OR P0, PT, R7, RZ, !P0 ;  /* 0x000000ff0700720c */ /* 0x000fda0004702670 */
[----:B------:R-:W-:Y:S01]  /*22b0*/  @P0 LOP3.LUT R0, R49, 0x7ff00000, RZ, 0xfc, !PT ;  /* 0x7ff0000031000812 */ /* 0x000fe200078efcff */
[----:B------:R-:W-:Y:S02]  /*22c0*/  @!P0 IMAD.MOV.U32 R48, RZ, RZ, RZ ;  /* 0x000000ffff308224 */ /* 0x000fe400078e00ff */
[----:B------:R-:W-:Y:S02]  /*22d0*/  @P0 IMAD.MOV.U32 R48, RZ, RZ, RZ ;  /* 0x000000ffff300224 */ /* 0x000fe400078e00ff */
[----:B------:R-:W-:Y:S01]  /*22e0*/  @P0 IMAD.MOV.U32 R49, RZ, RZ, R0 ;  /* 0x000000ffff310224 */ /* 0x000fe200078e0000 */
[----:B------:R-:W-:Y:S06]  /*22f0*/  BRA `(.L_x_32) ;  /* 0x0000000000147947 */ /* 0x000fec0003800000 */
.L_x_34:
[----:B------:R-:W-:Y:S01]  /*2300*/  LOP3.LUT R49, R33, 0x80000, RZ, 0xfc, !PT ;  /* 0x0008000021317812 */ /* 0x000fe200078efcff */
[----:B------:R-:W-:Y:S01]  /*2310*/  IMAD.MOV.U32 R48, RZ, RZ, R32 ;  /* 0x000000ffff307224 */ /* 0x000fe200078e0020 */
[----:B------:R-:W-:Y:S06]  /*2320*/  BRA `(.L_x_32) ;  /* 0x0000000000087947 */ /* 0x000fec0003800000 */
.L_x_33:
[----:B------:R-:W-:Y:S02]  /*2330*/  LOP3.LUT R49, R35, 0x80000, RZ, 0xfc, !PT ;  /* 0x0008000023317812 */ /* 0x000fe400078efcff */
[----:B------:R-:W-:-:S07]  /*2340*/  MOV R48, R34 ;  /* 0x0000002200307202 */ /* 0x000fce0000000f00 */
.L_x_32:
[----:B------:R-:W-:Y:S05]  /*2350*/  BSYNC.RECONVERGENT B2 ;  /* 0x0000000000027941 */ /* 0x000fea0003800200 */
.L_x_30:
[----:B------:R-:W-:Y:S02]  /*2360*/  IMAD.MOV.U32 R7, RZ, RZ, 0x0 ;  /* 0x00000000ff077424 */ /* 0x000fe400078e00ff */
[----:B------:R-:W-:Y:S02]  /*2370*/  IMAD.MOV.U32 R2, RZ, RZ, R48 ;  /* 0x000000ffff027224 */ /* 0x000fe400078e0030 */
[----:B------:R-:W-:Y:S05]  /*2380*/  RET.REL.NODEC R6 `(_Z11forceKernelPdS_S_S_S_S_S_m) ;  /* 0xffffffdc061c7950 */ /* 0x000fea0003c3ffff */
        .weak           $__internal_1_$__cuda_sm20_dsqrt_rn_f64_mediumpath_v1
        .type           $__internal_1_$__cuda_sm20_dsqrt_rn_f64_mediumpath_v1,@function
        .size           $__internal_1_$__cuda_sm20_dsqrt_rn_f64_mediumpath_v1,(.L_x_41 - $__internal_1_$__cuda_sm20_dsqrt_rn_f64_mediumpath_v1)
$__internal_1_$__cuda_sm20_dsqrt_rn_f64_mediumpath_v1:
[----:B------:R-:W-:Y:S01]  /*2390*/  ISETP.GE.U32.AND P0, PT, R6, -0x3400000, PT ;  /* 0xfcc000000600780c */ /* 0x000fe20003f06070 */
[----:B------:R-:W-:Y:S01]  /*23a0*/  BSSY.RECONVERGENT B2, `(.L_x_35) ;  /* 0x0000024000027945 */ /* 0x000fe20003800200 */
[----:B------:R-:W-:-:S11]  /*23b0*/  IMAD.MOV.U32 R6, RZ, RZ, R38 ;  /* 0x000000ffff067224 */ /* 0x000fd600078e0026 */
[----:B------:R-:W-:Y:S05]  /*23c0*/  @!P0 BRA `(.L_x_36) ;  /* 0x0000000000208947 */ /* 0x000fea0003800000 */
[----:B------:R-:W-:-:S10]  /*23d0*/  DFMA.RM R32, R30, R32, R34 ;  /* 0x000000201e20722b */ /* 0x000fd40000004022 */
[----:B------:R-:W-:-:S05]  /*23e0*/  IADD3 R30, P0, PT, R32, 0x1, RZ ;  /* 0x00000001201e7810 */ /* 0x000fca0007f1e0ff */
[----:B------:R-:W-:-:S06]  /*23f0*/  IMAD.X R31, RZ, RZ, R33, P0 ;  /* 0x000000ffff1f7224 */ /* 0x000fcc00000e0621 */
[----:B------:R-:W-:-:S08]  /*2400*/  DFMA.RP R6, -R32, R30, R6 ;  /* 0x0000001e2006722b */ /* 0x000fd00000008106 */
[----:B------:R-:W-:-:S06]  /*2410*/  DSETP.GT.AND P0, PT, R6, RZ, PT ;  /* 0x000000ff0600722a */ /* 0x000fcc0003f04000 */
[----:B------:R-:W-:Y:S02]  /*2420*/  FSEL R30, R30, R32, P0 ;  /* 0x000000201e1e7208 */ /* 0x000fe40000000000 */
[----:B------:R-:W-:Y:S01]  /*2430*/  FSEL R31, R31, R33, P0 ;  /* 0x000000211f1f7208 */ /* 0x000fe20000000000 */
[----:B------:R-:W-:Y:S06]  /*2440*/  BRA `(.L_x_37) ;  /* 0x0000000000647947 */ /* 0x000fec0003800000 */
.L_x_36:
[----:B------:R-:W-:-:S14]  /*2450*/  DSETP.NE.AND P0, PT, R6, RZ, PT ;  /* 0x000000ff0600722a */ /* 0x000fdc0003f05000 */
[----:B------:R-:W-:Y:S05]  /*2460*/  @!P0 BRA `(.L_x_38) ;  /* 0x0000000000588947 */ /* 0x000fea0003800000 */
[----:B------:R-:W-:-:S13]  /*2470*/  ISETP.GE.AND P0, PT, R7, RZ, PT ;  /* 0x000000ff0700720c */ /* 0x000fda0003f06270 */
[----:B------:R-:W-:Y:S02]  /*2480*/  @!P0 IMAD.MOV.U32 R30, RZ, RZ, 0x0 ;  /* 0x00000000ff1e8424 */ /* 0x000fe400078e00ff */
[----:B------:R-:W-:Y:S01]  /*2490*/  @!P0 IMAD.MOV.U32 R31, RZ, RZ, -0x80000 ;  /* 0xfff80000ff1f8424 */ /* 0x000fe200078e00ff */
[----:B------:R-:W-:Y:S06]  /*24a0*/  @!P0 BRA `(.L_x_37) ;  /* 0x00000000004c8947 */ /* 0x000fec0003800000 */
[----:B------:R-:W-:-:S13]  /*24b0*/  ISETP.GT.AND P0, PT, R7, 0x7fefffff, PT ;  /* 0x7fefffff0700780c */ /* 0x000fda0003f04270 */
[----:B------:R-:W-:Y:S05]  /*24c0*/  @P0 BRA `(.L_x_38) ;  /* 0x0000000000400947 */ /* 0x000fea0003800000 */
[----:B------:R-:W-:Y:S01]  /*24d0*/  DMUL R34, R6, 8.11296384146066816958e+31 ;  /* 0x4690000006227828 */ /* 0x000fe20000000000 */
[----:B------:R-:W-:Y:S02]  /*24e0*/  IMAD.MOV.U32 R32, RZ, RZ, 0x0 ;  /* 0x00000000ff207424 */ /* 0x000fe400078e00ff */
[----:B------:R-:W-:Y:S02]  /*24f0*/  IMAD.MOV.U32 R6, RZ, RZ, RZ ;  /* 0x000000ffff067224 */ /* 0x000fe400078e00ff */
[----:B------:R-:W-:Y:S01]  /*2500*/  IMAD.MOV.U32 R33, RZ, RZ, 0x3fd80000 ;  /* 0x3fd80000ff217424 */ /* 0x000fe200078e00ff */
[----:B------:R-:W0:Y:S03]  /*2510*/  MUFU.RSQ64H R7, R35 ;  /* 0x0000002300077308 */ /* 0x000e260000001c00 */
[----:B0-----:R-:W-:-:S08]  /*2520*/  DMUL R30, R6, R6 ;  /* 0x00000006061e7228 */ /* 0x001fd00000000000 */
[----:B------:R-:W-:-:S08]  /*2530*/  DFMA R30, R34, -R30, 1 ;  /* 0x3ff00000221e742b */ /* 0x000fd0000000081e */
[----:B------:R-:W-:Y:S02]  /*2540*/  DFMA R32, R30, R32, 0.5 ;  /* 0x3fe000001e20742b */ /* 0x000fe40000000020 */
[----:B------:R-:W-:-:S08]  /*2550*/  DMUL R30, R6, R30 ;  /* 0x0000001e061e7228 */ /* 0x000fd00000000000 */
[----:B------:R-:W-:-:S08]  /*2560*/  DFMA R30, R32, R30, R6 ;  /* 0x0000001e201e722b */ /* 0x000fd00000000006 */
[----:B------:R-:W-:Y:S02]  /*2570*/  DMUL R6, R34, R30 ;  /* 0x0000001e22067228 */ /* 0x000fe40000000000 */
[----:B------:R-:W-:-:S06]  /*2580*/  VIADD R31, R31, 0xfff00000 ;  /* 0xfff000001f1f7836 */ /* 0x000fcc0000000000 */
[----:B------:R-:W-:-:S08]  /*2590*/  DFMA R32, R6, -R6, R34 ;  /* 0x800000060620722b */ /* 0x000fd00000000022 */
[----:B------:R-:W-:-:S10]  /*25a0*/  DFMA R30, R30, R32, R6 ;  /* 0x000000201e1e722b */ /* 0x000fd40000000006 */
[----:B------:R-:W-:Y:S01]  /*25b0*/  VIADD R31, R31, 0xfcb00000 ;  /* 0xfcb000001f1f7836 */ /* 0x000fe20000000000 */
[----:B------:R-:W-:Y:S06]  /*25c0*/  BRA `(.L_x_37) ;  /* 0x0000000000047947 */ /* 0x000fec0003800000 */
.L_x_38:
[----:B------:R-:W-:-:S11]  /*25d0*/  DADD R30, R6, R6 ;  /* 0x00000000061e7229 */ /* 0x000fd60000000006 */
.L_x_37:
[----:B------:R-:W-:Y:S05]  /*25e0*/  BSYNC.RECONVERGENT B2 ;  /* 0x0000000000027941 */ /* 0x000fea0003800200 */
.L_x_35:
[----:B------:R-:W-:Y:S02]  /*25f0*/  IMAD.MOV.U32 R6, RZ, RZ, R0 ;  /* 0x000000ffff067224 */ /* 0x000fe400078e0000 */
[----:B------:R-:W-:Y:S02]  /*2600*/  IMAD.MOV.U32 R7, RZ, RZ, 0x0 ;  /* 0x00000000ff077424 */ /* 0x000fe400078e00ff */
[----:B------:R-:W-:Y:S02]  /*2610*/  IMAD.MOV.U32 R44, RZ, RZ, R30 ;  /* 0x000000ffff2c7224 */ /* 0x000fe400078e001e */
[----:B------:R-:W-:Y:S01]  /*2620*/  IMAD.MOV.U32 R45, RZ, RZ, R31 ;  /* 0x000000ffff2d7224 */ /* 0x000fe200078e001f */
[----:B------:R-:W-:Y:S06]  /*2630*/  RET.REL.NODEC R6 `(_Z11forceKernelPdS_S_S_S_S_S_m) ;  /* 0xffffffd806707950 */ /* 0x000fec0003c3ffff */
.L_x_39:
[----:B------:R-:W-:-:S00]  /*2640*/  BRA `(.L_x_39) ;  /* 0xfffffffc00fc7947 */ /* 0x000fc0000383ffff */
[----:B------:R-:W-:-:S00]  /*2650*/  NOP ;  /* 0x0000000000007918 */ /* 0x000fc00000000000 */
        /* <DEDUP_REMOVED lines=10> */
.L_x_41:


//--------------------- .nv.shared.reserved.0     --------------------------
	.section	.nv.shared.reserved.0,"aw",@nobits
	.weak		__nv_reservedSMEM_offset_0_alias
	.size		__nv_reservedSMEM_offset_0_alias, 0, 64
	.other		__nv_reservedSMEM_offset_0_alias,@"STO_CUDA_RESERVED_SHARED STV_DEFAULT"
__nv_reservedSMEM_offset_0_alias:
	.zero		0
	.zero		64


//--------------------- .nv.constant0._Z11forceKernelPdS_S_S_S_S_S_m --------------------------
	.section	.nv.constant0._Z11forceKernelPdS_S_S_S_S_S_m,"a",@progbits
	.sectionflags	@""
	.align	4
.nv.constant0._Z11forceKernelPdS_S_S_S_S_S_m:
	.zero		960


//--------------------- SYMBOLS --------------------------

	.type		.nv.reservedSmem.offset0,@object
	.size		.nv.reservedSmem.offset0,0x4
